//
// Generated by NVIDIA NVVM Compiler
//
// Compiler Build ID: CL-36424714
// Cuda compilation tools, release 13.0, V13.0.88
// Based on NVVM 20.0.0
//

.version 9.0
.target sm_100
.address_size 64

	// .globl	_Z5calcBPfiiffffS_S_

.visible .entry _Z5calcBPfiiffffS_S_(
	.param .u64 .ptr .align 1 _Z5calcBPfiiffffS_S__param_0,
	.param .u32 _Z5calcBPfiiffffS_S__param_1,
	.param .u32 _Z5calcBPfiiffffS_S__param_2,
	.param .f32 _Z5calcBPfiiffffS_S__param_3,
	.param .f32 _Z5calcBPfiiffffS_S__param_4,
	.param .f32 _Z5calcBPfiiffffS_S__param_5,
	.param .f32 _Z5calcBPfiiffffS_S__param_6,
	.param .u64 .ptr .align 1 _Z5calcBPfiiffffS_S__param_7,
	.param .u64 .ptr .align 1 _Z5calcBPfiiffffS_S__param_8
)
{
	.reg .pred 	%p<8>;
	.reg .b32 	%r<18>;
	.reg .b32 	%f<34>;
	.reg .b64 	%rd<18>;

	ld.param.u64 	%rd1, [_Z5calcBPfiiffffS_S__param_0];
	ld.param.u32 	%r3, [_Z5calcBPfiiffffS_S__param_1];
	ld.param.u32 	%r4, [_Z5calcBPfiiffffS_S__param_2];
	ld.param.f32 	%f1, [_Z5calcBPfiiffffS_S__param_3];
	ld.param.f32 	%f2, [_Z5calcBPfiiffffS_S__param_4];
	ld.param.f32 	%f3, [_Z5calcBPfiiffffS_S__param_5];
	ld.param.f32 	%f4, [_Z5calcBPfiiffffS_S__param_6];
	ld.param.u64 	%rd2, [_Z5calcBPfiiffffS_S__param_7];
	ld.param.u64 	%rd3, [_Z5calcBPfiiffffS_S__param_8];
	mov.u32 	%r6, %ctaid.x;
	mov.u32 	%r7, %ntid.x;
	mov.u32 	%r8, %tid.x;
	mad.lo.s32 	%r1, %r6, %r7, %r8;
	div.s32 	%r9, %r1, %r3;
	mul.lo.s32 	%r10, %r9, %r3;
	sub.s32 	%r11, %r1, %r10;
	setp.eq.s32 	%p1, %r11, 0;
	add.s32 	%r14, %r3, -1;
	setp.eq.s32 	%p2, %r11, %r14;
	or.pred  	%p3, %p1, %p2;
	setp.eq.s32 	%p4, %r9, 0;
	or.pred  	%p5, %p3, %p4;
	add.s32 	%r15, %r4, -1;
	setp.ge.s32 	%p6, %r9, %r15;
	or.pred  	%p7, %p5, %p6;
	@%p7 bra 	$L__BB0_2;
	cvta.to.global.u64 	%rd4, %rd2;
	cvta.to.global.u64 	%rd5, %rd3;
	cvta.to.global.u64 	%rd6, %rd1;
	rcp.rn.f32 	%f5, %f2;
	mul.wide.s32 	%rd7, %r1, 4;
	add.s64 	%rd8, %rd4, %rd7;
	ld.global.f32 	%f6, [%rd8+4];
	ld.global.f32 	%f7, [%rd8+-4];
	sub.f32 	%f8, %f6, %f7;
	add.f32 	%f9, %f3, %f3;
	div.rn.f32 	%f10, %f8, %f9;
	add.s32 	%r16, %r3, %r1;
	mul.wide.s32 	%rd9, %r16, 4;
	add.s64 	%rd10, %rd5, %rd9;
	ld.global.f32 	%f11, [%rd10];
	sub.s32 	%r17, %r1, %r3;
	mul.wide.s32 	%rd11, %r17, 4;
	add.s64 	%rd12, %rd5, %rd11;
	ld.global.f32 	%f12, [%rd12];
	sub.f32 	%f13, %f11, %f12;
	add.f32 	%f14, %f4, %f4;
	div.rn.f32 	%f15, %f13, %f14;
	add.f32 	%f16, %f10, %f15;
	mul.f32 	%f17, %f5, %f16;
	mul.f32 	%f18, %f10, %f10;
	sub.f32 	%f19, %f17, %f18;
	mul.wide.s32 	%rd13, %r3, 4;
	add.s64 	%rd14, %rd8, %rd13;
	ld.global.f32 	%f20, [%rd14];
	add.s64 	%rd15, %rd4, %rd11;
	ld.global.f32 	%f21, [%rd15];
	sub.f32 	%f22, %f20, %f21;
	div.rn.f32 	%f23, %f22, %f14;
	add.s64 	%rd16, %rd12, %rd13;
	ld.global.f32 	%f24, [%rd16+4];
	ld.global.f32 	%f25, [%rd16+-4];
	sub.f32 	%f26, %f24, %f25;
	mul.f32 	%f27, %f23, %f26;
	div.rn.f32 	%f28, %f27, %f9;
	add.f32 	%f29, %f28, %f28;
	sub.f32 	%f30, %f19, %f29;
	mul.f32 	%f31, %f15, %f15;
	sub.f32 	%f32, %f30, %f31;
	mul.f32 	%f33, %f1, %f32;
	add.s64 	%rd17, %rd6, %rd7;
	st.global.f32 	[%rd17], %f33;
$L__BB0_2:
	ret;

}
	// .globl	_Z10calcInnerPPfS_S_ffii
.visible .entry _Z10calcInnerPPfS_S_ffii(
	.param .u64 .ptr .align 1 _Z10calcInnerPPfS_S_ffii_param_0,
	.param .u64 .ptr .align 1 _Z10calcInnerPPfS_S_ffii_param_1,
	.param .u64 .ptr .align 1 _Z10calcInnerPPfS_S_ffii_param_2,
	.param .f32 _Z10calcInnerPPfS_S_ffii_param_3,
	.param .f32 _Z10calcInnerPPfS_S_ffii_param_4,
	.param .u32 _Z10calcInnerPPfS_S_ffii_param_5,
	.param .u32 _Z10calcInnerPPfS_S_ffii_param_6
)
{
	.reg .pred 	%p<8>;
	.reg .b32 	%r<17>;
	.reg .b32 	%f<22>;
	.reg .b64 	%rd<15>;

	ld.param.u64 	%rd1, [_Z10calcInnerPPfS_S_ffii_param_0];
	ld.param.u64 	%rd2, [_Z10calcInnerPPfS_S_ffii_param_1];
	ld.param.u64 	%rd3, [_Z10calcInnerPPfS_S_ffii_param_2];
	ld.param.f32 	%f1, [_Z10calcInnerPPfS_S_ffii_param_3];
	ld.param.f32 	%f2, [_Z10calcInnerPPfS_S_ffii_param_4];
	ld.param.u32 	%r3, [_Z10calcInnerPPfS_S_ffii_param_5];
	ld.param.u32 	%r4, [_Z10calcInnerPPfS_S_ffii_param_6];
	mov.u32 	%r6, %ctaid.x;
	mov.u32 	%r7, %ntid.x;
	mov.u32 	%r8, %tid.x;
	mad.lo.s32 	%r1, %r6, %r7, %r8;
	div.s32 	%r9, %r1, %r3;
	mul.lo.s32 	%r10, %r9, %r3;
	sub.s32 	%r11, %r1, %r10;
	setp.eq.s32 	%p1, %r11, 0;
	add.s32 	%r14, %r3, -1;
	setp.eq.s32 	%p2, %r11, %r14;
	or.pred  	%p3, %p1, %p2;
	setp.eq.s32 	%p4, %r9, 0;
	or.pred  	%p5, %p3, %p4;
	add.s32 	%r15, %r4, -1;
	setp.ge.s32 	%p6, %r9, %r15;
	or.pred  	%p7, %p5, %p6;
	@%p7 bra 	$L__BB1_2;
	cvta.to.global.u64 	%rd4, %rd2;
	cvta.to.global.u64 	%rd5, %rd3;
	cvta.to.global.u64 	%rd6, %rd1;
	mul.f32 	%f3, %f2, %f2;
	mul.wide.s32 	%rd7, %r1, 4;
	add.s64 	%rd8, %rd4, %rd7;
	ld.global.f32 	%f4, [%rd8+4];
	ld.global.f32 	%f5, [%rd8+-4];
	add.f32 	%f6, %f4, %f5;
	mul.f32 	%f7, %f1, %f1;
	mul.wide.s32 	%rd9, %r3, 4;
	add.s64 	%rd10, %rd8, %rd9;
	ld.global.f32 	%f8, [%rd10];
	sub.s32 	%r16, %r1, %r3;
	mul.wide.s32 	%rd11, %r16, 4;
	add.s64 	%rd12, %rd4, %rd11;
	ld.global.f32 	%f9, [%rd12];
	add.f32 	%f10, %f8, %f9;
	mul.f32 	%f11, %f7, %f10;
	fma.rn.f32 	%f12, %f3, %f6, %f11;
	add.s64 	%rd13, %rd5, %rd7;
	ld.global.f32 	%f13, [%rd13];
	mul.f32 	%f14, %f1, %f13;
	mul.f32 	%f15, %f1, %f14;
	mul.f32 	%f16, %f2, %f15;
	mul.f32 	%f17, %f2, %f16;
	sub.f32 	%f18, %f12, %f17;
	add.f32 	%f19, %f7, %f3;
	add.f32 	%f20, %f19, %f19;
	div.rn.f32 	%f21, %f18, %f20;
	add.s64 	%rd14, %rd6, %rd7;
	st.global.f32 	[%rd14], %f21;
$L__BB1_2:
	ret;

}
	// .globl	_Z10calcOuterPPfiii
.visible .entry _Z10calcOuterPPfiii(
	.param .u64 .ptr .align 1 _Z10calcOuterPPfiii_param_0,
	.param .u32 _Z10calcOuterPPfiii_param_1,
	.param .u32 _Z10calcOuterPPfiii_param_2,
	.param .u32 _Z10calcOuterPPfiii_param_3
)
{
	.reg .b32 	%r<10>;
	.reg .b32 	%f<2>;
	.reg .b64 	%rd<7>;

	ld.param.u64 	%rd1, [_Z10calcOuterPPfiii_param_0];
	ld.param.u32 	%r1, [_Z10calcOuterPPfiii_param_1];
	ld.param.u32 	%r2, [_Z10calcOuterPPfiii_param_2];
	ld.param.u32 	%r3, [_Z10calcOuterPPfiii_param_3];
	cvta.to.global.u64 	%rd2, %rd1;
	mov.u32 	%r4, %ctaid.x;
	mov.u32 	%r5, %ntid.x;
	mov.u32 	%r6, %tid.x;
	mad.lo.s32 	%r7, %r4, %r5, %r6;
	mad.lo.s32 	%r8, %r1, %r7, %r2;
	add.s32 	%r9, %r8, %r3;
	mul.wide.s32 	%rd3, %r9, 4;
	add.s64 	%rd4, %rd2, %rd3;
	ld.global.f32 	%f1, [%rd4];
	mul.wide.s32 	%rd5, %r8, 4;
	add.s64 	%rd6, %rd2, %rd5;
	st.global.f32 	[%rd6], %f1;
	ret;

}
	// .globl	_Z10calcInnerUPfS_S_ffffiif
.visible .entry _Z10calcInnerUPfS_S_ffffiif(
	.param .u64 .ptr .align 1 _Z10calcInnerUPfS_S_ffffiif_param_0,
	.param .u64 .ptr .align 1 _Z10calcInnerUPfS_S_ffffiif_param_1,
	.param .u64 .ptr .align 1 _Z10calcInnerUPfS_S_ffffiif_param_2,
	.param .f32 _Z10calcInnerUPfS_S_ffffiif_param_3,
	.param .f32 _Z10calcInnerUPfS_S_ffffiif_param_4,
	.param .f32 _Z10calcInnerUPfS_S_ffffiif_param_5,
	.param .f32 _Z10calcInnerUPfS_S_ffffiif_param_6,
	.param .u32 _Z10calcInnerUPfS_S_ffffiif_param_7,
	.param .u32 _Z10calcInnerUPfS_S_ffffiif_param_8,
	.param .f32 _Z10calcInnerUPfS_S_ffffiif_param_9
)
{
	.reg .pred 	%p<8>;
	.reg .b32 	%r<17>;
	.reg .b32 	%f<40>;
	.reg .b64 	%rd<15>;

	ld.param.u64 	%rd1, [_Z10calcInnerUPfS_S_ffffiif_param_0];
	ld.param.u64 	%rd2, [_Z10calcInnerUPfS_S_ffffiif_param_1];
	ld.param.u64 	%rd3, [_Z10calcInnerUPfS_S_ffffiif_param_2];
	ld.param.f32 	%f1, [_Z10calcInnerUPfS_S_ffffiif_param_3];
	ld.param.f32 	%f2, [_Z10calcInnerUPfS_S_ffffiif_param_4];
	ld.param.f32 	%f3, [_Z10calcInnerUPfS_S_ffffiif_param_5];
	ld.param.f32 	%f4, [_Z10calcInnerUPfS_S_ffffiif_param_6];
	ld.param.u32 	%r3, [_Z10calcInnerUPfS_S_ffffiif_param_7];
	ld.param.u32 	%r4, [_Z10calcInnerUPfS_S_ffffiif_param_8];
	ld.param.f32 	%f5, [_Z10calcInnerUPfS_S_ffffiif_param_9];
	mov.u32 	%r6, %ctaid.x;
	mov.u32 	%r7, %ntid.x;
	mov.u32 	%r8, %tid.x;
	mad.lo.s32 	%r1, %r6, %r7, %r8;
	div.s32 	%r9, %r1, %r3;
	mul.lo.s32 	%r10, %r9, %r3;
	sub.s32 	%r11, %r1, %r10;
	setp.eq.s32 	%p1, %r11, 0;
	add.s32 	%r14, %r3, -1;
	setp.eq.s32 	%p2, %r11, %r14;
	or.pred  	%p3, %p1, %p2;
	setp.eq.s32 	%p4, %r9, 0;
	or.pred  	%p5, %p3, %p4;
	add.s32 	%r15, %r4, -1;
	setp.ge.s32 	%p6, %r9, %r15;
	or.pred  	%p7, %p5, %p6;
	@%p7 bra 	$L__BB3_2;
	cvta.to.global.u64 	%rd4, %rd2;
	cvta.to.global.u64 	%rd5, %rd3;
	cvta.to.global.u64 	%rd6, %rd1;
	mul.wide.s32 	%rd7, %r1, 4;
	add.s64 	%rd8, %rd4, %rd7;
	ld.global.f32 	%f6, [%rd8];
	mul.f32 	%f7, %f1, %f6;
	div.rn.f32 	%f8, %f7, %f2;
	ld.global.f32 	%f9, [%rd8+-4];
	sub.f32 	%f10, %f6, %f9;
	mul.f32 	%f11, %f8, %f10;
	sub.f32 	%f12, %f6, %f11;
	div.rn.f32 	%f13, %f7, %f3;
	sub.s32 	%r16, %r1, %r3;
	mul.wide.s32 	%rd9, %r16, 4;
	add.s64 	%rd10, %rd4, %rd9;
	ld.global.f32 	%f14, [%rd10];
	sub.f32 	%f15, %f6, %f14;
	mul.f32 	%f16, %f13, %f15;
	sub.f32 	%f17, %f12, %f16;
	add.f32 	%f18, %f4, %f4;
	mul.f32 	%f19, %f2, %f18;
	div.rn.f32 	%f20, %f1, %f19;
	add.s64 	%rd11, %rd5, %rd7;
	ld.global.f32 	%f21, [%rd11+4];
	ld.global.f32 	%f22, [%rd11+-4];
	sub.f32 	%f23, %f21, %f22;
	mul.f32 	%f24, %f20, %f23;
	sub.f32 	%f25, %f17, %f24;
	mul.f32 	%f26, %f1, %f5;
	mul.f32 	%f27, %f2, %f2;
	div.rn.f32 	%f28, %f26, %f27;
	ld.global.f32 	%f29, [%rd8+4];
	add.f32 	%f30, %f6, %f6;
	sub.f32 	%f31, %f29, %f30;
	add.f32 	%f32, %f9, %f31;
	fma.rn.f32 	%f33, %f28, %f32, %f25;
	mul.f32 	%f34, %f3, %f3;
	div.rn.f32 	%f35, %f26, %f34;
	mul.wide.s32 	%rd12, %r3, 4;
	add.s64 	%rd13, %rd8, %rd12;
	ld.global.f32 	%f36, [%rd13];
	sub.f32 	%f37, %f36, %f30;
	add.f32 	%f38, %f14, %f37;
	fma.rn.f32 	%f39, %f35, %f38, %f33;
	add.s64 	%rd14, %rd6, %rd7;
	st.global.f32 	[%rd14], %f39;
$L__BB3_2:
	ret;

}
	// .globl	_Z10calcInnerVPfS_S_ffffiif
.visible .entry _Z10calcInnerVPfS_S_ffffiif(
	.param .u64 .ptr .align 1 _Z10calcInnerVPfS_S_ffffiif_param_0,
	.param .u64 .ptr .align 1 _Z10calcInnerVPfS_S_ffffiif_param_1,
	.param .u64 .ptr .align 1 _Z10calcInnerVPfS_S_ffffiif_param_2,
	.param .f32 _Z10calcInnerVPfS_S_ffffiif_param_3,
	.param .f32 _Z10calcInnerVPfS_S_ffffiif_param_4,
	.param .f32 _Z10calcInnerVPfS_S_ffffiif_param_5,
	.param .f32 _Z10calcInnerVPfS_S_ffffiif_param_6,
	.param .u32 _Z10calcInnerVPfS_S_ffffiif_param_7,
	.param .u32 _Z10calcInnerVPfS_S_ffffiif_param_8,
	.param .f32 _Z10calcInnerVPfS_S_ffffiif_param_9
)
{
	.reg .pred 	%p<8>;
	.reg .b32 	%r<18>;
	.reg .b32 	%f<40>;
	.reg .b64 	%rd<17>;

	ld.param.u64 	%rd1, [_Z10calcInnerVPfS_S_ffffiif_param_0];
	ld.param.u64 	%rd2, [_Z10calcInnerVPfS_S_ffffiif_param_1];
	ld.param.u64 	%rd3, [_Z10calcInnerVPfS_S_ffffiif_param_2];
	ld.param.f32 	%f1, [_Z10calcInnerVPfS_S_ffffiif_param_3];
	ld.param.f32 	%f2, [_Z10calcInnerVPfS_S_ffffiif_param_4];
	ld.param.f32 	%f3, [_Z10calcInnerVPfS_S_ffffiif_param_5];
	ld.param.f32 	%f4, [_Z10calcInnerVPfS_S_ffffiif_param_6];
	ld.param.u32 	%r3, [_Z10calcInnerVPfS_S_ffffiif_param_7];
	ld.param.u32 	%r4, [_Z10calcInnerVPfS_S_ffffiif_param_8];
	ld.param.f32 	%f5, [_Z10calcInnerVPfS_S_ffffiif_param_9];
	mov.u32 	%r6, %ctaid.x;
	mov.u32 	%r7, %ntid.x;
	mov.u32 	%r8, %tid.x;
	mad.lo.s32 	%r1, %r6, %r7, %r8;
	div.s32 	%r9, %r1, %r3;
	mul.lo.s32 	%r10, %r9, %r3;
	sub.s32 	%r11, %r1, %r10;
	setp.eq.s32 	%p1, %r11, 0;
	add.s32 	%r14, %r3, -1;
	setp.eq.s32 	%p2, %r11, %r14;
	or.pred  	%p3, %p1, %p2;
	setp.eq.s32 	%p4, %r9, 0;
	or.pred  	%p5, %p3, %p4;
	add.s32 	%r15, %r4, -1;
	setp.ge.s32 	%p6, %r9, %r15;
	or.pred  	%p7, %p5, %p6;
	@%p7 bra 	$L__BB4_2;
	cvta.to.global.u64 	%rd4, %rd2;
	cvta.to.global.u64 	%rd5, %rd3;
	cvta.to.global.u64 	%rd6, %rd1;
	mul.wide.s32 	%rd7, %r1, 4;
	add.s64 	%rd8, %rd4, %rd7;
	ld.global.f32 	%f6, [%rd8];
	mul.f32 	%f7, %f1, %f6;
	div.rn.f32 	%f8, %f7, %f2;
	ld.global.f32 	%f9, [%rd8+-4];
	sub.f32 	%f10, %f6, %f9;
	mul.f32 	%f11, %f8, %f10;
	sub.f32 	%f12, %f6, %f11;
	div.rn.f32 	%f13, %f7, %f3;
	sub.s32 	%r16, %r1, %r3;
	mul.wide.s32 	%rd9, %r16, 4;
	add.s64 	%rd10, %rd4, %rd9;
	ld.global.f32 	%f14, [%rd10];
	sub.f32 	%f15, %f6, %f14;
	mul.f32 	%f16, %f13, %f15;
	sub.f32 	%f17, %f12, %f16;
	add.f32 	%f18, %f4, %f4;
	mul.f32 	%f19, %f2, %f18;
	div.rn.f32 	%f20, %f1, %f19;
	add.s32 	%r17, %r3, %r1;
	mul.wide.s32 	%rd11, %r17, 4;
	add.s64 	%rd12, %rd5, %rd11;
	ld.global.f32 	%f21, [%rd12];
	add.s64 	%rd13, %rd5, %rd9;
	ld.global.f32 	%f22, [%rd13];
	sub.f32 	%f23, %f21, %f22;
	mul.f32 	%f24, %f20, %f23;
	sub.f32 	%f25, %f17, %f24;
	mul.f32 	%f26, %f1, %f5;
	mul.f32 	%f27, %f2, %f2;
	div.rn.f32 	%f28, %f26, %f27;
	ld.global.f32 	%f29, [%rd8+4];
	add.f32 	%f30, %f6, %f6;
	sub.f32 	%f31, %f29, %f30;
	add.f32 	%f32, %f9, %f31;
	fma.rn.f32 	%f33, %f28, %f32, %f25;
	mul.f32 	%f34, %f3, %f3;
	div.rn.f32 	%f35, %f26, %f34;
	mul.wide.s32 	%rd14, %r3, 4;
	add.s64 	%rd15, %rd8, %rd14;
	ld.global.f32 	%f36, [%rd15];
	sub.f32 	%f37, %f36, %f30;
	add.f32 	%f38, %f14, %f37;
	fma.rn.f32 	%f39, %f35, %f38, %f33;
	add.s64 	%rd16, %rd6, %rd7;
	st.global.f32 	[%rd16], %f39;
$L__BB4_2:
	ret;

}
	// .globl	_Z8setOuterPfiii
.visible .entry _Z8setOuterPfiii(
	.param .u64 .ptr .align 1 _Z8setOuterPfiii_param_0,
	.param .u32 _Z8setOuterPfiii_param_1,
	.param .u32 _Z8setOuterPfiii_param_2,
	.param .u32 _Z8setOuterPfiii_param_3
)
{
	.reg .b32 	%r<9>;
	.reg .b32 	%f<2>;
	.reg .b64 	%rd<5>;

	ld.param.u64 	%rd1, [_Z8setOuterPfiii_param_0];
	ld.param.u32 	%r1, [_Z8setOuterPfiii_param_1];
	ld.param.u32 	%r2, [_Z8setOuterPfiii_param_2];
	ld.param.u32 	%r3, [_Z8setOuterPfiii_param_3];
	cvta.to.global.u64 	%rd2, %rd1;
	mov.u32 	%r4, %ctaid.x;
	mov.u32 	%r5, %ntid.x;
	mov.u32 	%r6, %tid.x;
	mad.lo.s32 	%r7, %r4, %r5, %r6;
	cvt.rn.f32.s32 	%f1, %r3;
	mad.lo.s32 	%r8, %r1, %r7, %r2;
	mul.wide.s32 	%rd3, %r8, 4;
	add.s64 	%rd4, %rd2, %rd3;
	st.global.f32 	[%rd4], %f1;
	ret;

}


// ===== COMPILED SASS (sm_100) =====

	.target	sm_100

	.elftype	@"ET_EXEC"


//--------------------- .note.nv.tkinfo           --------------------------
	.section	.note.nv.tkinfo,"",@"SHT_NOTE"
	.sectionflags	@"SHF_NOTE_NV_TKINFO"
	.tkinfo
        /*0018*/ 	.word	0x00000002
        /*0030*/ 	.string	""
        /*0030*/ 	.string	"ptxas"
        /*0030*/ 	.string	"Cuda compilation tools, release 13.0, V13.0.88"
        /*0030*/ 	.string	"Build cuda_13.0.r13.0/compiler.36424714_0"
        /*0030*/ 	.string	"-arch sm_100 -m 64 "



//--------------------- .note.nv.cuinfo           --------------------------
	.section	.note.nv.cuinfo,"",@"SHT_NOTE"
	.sectionflags	@"SHF_NOTE_NV_CUINFO"
        /*0018*/ 	.short	0x0002
        /*001a*/ 	.short	0x0064
        /*001c*/ 	.short	0x0082
	.zero		2


//--------------------- .nv.info                  --------------------------
	.section	.nv.info,"",@"SHT_CUDA_INFO"
	.align	4


	//----- nvinfo : EIATTR_REGCOUNT
	.align		4
        /*0000*/ 	.byte	0x04, 0x2f
        /*0002*/ 	.short	(.L_1 - .L_0)
	.align		4
.L_0:
        /*0004*/ 	.word	index@(_Z5calcBPfiiffffS_S_)
        /*0008*/ 	.word	0x00000018


	//----- nvinfo : EIATTR_FRAME_SIZE
	.align		4
.L_1:
        /*000c*/ 	.byte	0x04, 0x11
        /*000e*/ 	.short	(.L_3 - .L_2)
	.align		4
.L_2:
        /*0010*/ 	.word	index@($__internal_4_$__cuda_sm3x_div_rn_noftz_f32_slowpath)
        /*0014*/ 	.word	0x00000000


	//----- nvinfo : EIATTR_FRAME_SIZE
	.align		4
.L_3:
        /*0018*/ 	.byte	0x04, 0x11
        /*001a*/ 	.short	(.L_5 - .L_4)
	.align		4
.L_4:
        /*001c*/ 	.word	index@($__internal_3_$__cuda_sm20_rcp_rn_f32_slowpath)
        /*0020*/ 	.word	0x00000000


	//----- nvinfo : EIATTR_FRAME_SIZE
	.align		4
.L_5:
        /*0024*/ 	.byte	0x04, 0x11
        /*0026*/ 	.short	(.L_7 - .L_6)
	.align		4
.L_6:
        /*0028*/ 	.word	index@(_Z5calcBPfiiffffS_S_)
        /*002c*/ 	.word	0x00000000


	//----- nvinfo : EIATTR_REGCOUNT
	.align		4
.L_7:
        /*0030*/ 	.byte	0x04, 0x2f
        /*0032*/ 	.short	(.L_9 - .L_8)
	.align		4
.L_8:
        /*0034*/ 	.word	index@(_Z10calcInnerPPfS_S_ffii)
        /*0038*/ 	.word	0x00000016


	//----- nvinfo : EIATTR_FRAME_SIZE
	.align		4
.L_9:
        /*003c*/ 	.byte	0x04, 0x11
        /*003e*/ 	.short	(.L_11 - .L_10)
	.align		4
.L_10:
        /*0040*/ 	.word	index@($__internal_2_$__cuda_sm3x_div_rn_noftz_f32_slowpath)
        /*0044*/ 	.word	0x00000000


	//----- nvinfo : EIATTR_FRAME_SIZE
	.align		4
.L_11:
        /*0048*/ 	.byte	0x04, 0x11
        /*004a*/ 	.short	(.L_13 - .L_12)
	.align		4
.L_12:
        /*004c*/ 	.word	index@(_Z10calcInnerPPfS_S_ffii)
        /*0050*/ 	.word	0x00000000


	//----- nvinfo : EIATTR_REGCOUNT
	.align		4
.L_13:
        /*0054*/ 	.byte	0x04, 0x2f
        /*0056*/ 	.short	(.L_15 - .L_14)
	.align		4
.L_14:
        /*0058*/ 	.word	index@(_Z10calcOuterPPfiii)
        /*005c*/ 	.word	0x0000000a


	//----- nvinfo : EIATTR_FRAME_SIZE
	.align		4
.L_15:
        /*0060*/ 	.byte	0x04, 0x11
        /*0062*/ 	.short	(.L_17 - .L_16)
	.align		4
.L_16:
        /*0064*/ 	.word	index@(_Z10calcOuterPPfiii)
        /*0068*/ 	.word	0x00000000


	//----- nvinfo : EIATTR_REGCOUNT
	.align		4
.L_17:
        /*006c*/ 	.byte	0x04, 0x2f
        /*006e*/ 	.short	(.L_19 - .L_18)
	.align		4
.L_18:
        /*0070*/ 	.word	index@(_Z10calcInnerUPfS_S_ffffiif)
        /*0074*/ 	.word	0x00000015


	//----- nvinfo : EIATTR_FRAME_SIZE
	.align		4
.L_19:
        /*0078*/ 	.byte	0x04, 0x11
        /*007a*/ 	.short	(.L_21 - .L_20)
	.align		4
.L_20:
        /*007c*/ 	.word	index@($__internal_1_$__cuda_sm3x_div_rn_noftz_f32_slowpath)
        /*0080*/ 	.word	0x00000000


	//----- nvinfo : EIATTR_FRAME_SIZE
	.align		4
.L_21:
        /*0084*/ 	.byte	0x04, 0x11
        /*0086*/ 	.short	(.L_23 - .L_22)
	.align		4
.L_22:
        /*0088*/ 	.word	index@(_Z10calcInnerUPfS_S_ffffiif)
        /*008c*/ 	.word	0x00000000


	//----- nvinfo : EIATTR_REGCOUNT
	.align		4
.L_23:
        /*0090*/ 	.byte	0x04, 0x2f
        /*0092*/ 	.short	(.L_25 - .L_24)
	.align		4
.L_24:
        /*0094*/ 	.word	index@(_Z10calcInnerVPfS_S_ffffiif)
        /*0098*/ 	.word	0x00000016


	//----- nvinfo : EIATTR_FRAME_SIZE
	.align		4
.L_25:
        /*009c*/ 	.byte	0x04, 0x11
        /*009e*/ 	.short	(.L_27 - .L_26)
	.align		4
.L_26:
        /*00a0*/ 	.word	index@($__internal_0_$__cuda_sm3x_div_rn_noftz_f32_slowpath)
        /*00a4*/ 	.word	0x00000000


	//----- nvinfo : EIATTR_FRAME_SIZE
	.align		4
.L_27:
        /*00a8*/ 	.byte	0x04, 0x11
        /*00aa*/ 	.short	(.L_29 - .L_28)
	.align		4
.L_28:
        /*00ac*/ 	.word	index@(_Z10calcInnerVPfS_S_ffffiif)
        /*00b0*/ 	.word	0x00000000


	//----- nvinfo : EIATTR_REGCOUNT
	.align		4
.L_29:
        /*00b4*/ 	.byte	0x04, 0x2f
        /*00b6*/ 	.short	(.L_31 - .L_30)
	.align		4
.L_30:
        /*00b8*/ 	.word	index@(_Z8setOuterPfiii)
        /*00bc*/ 	.word	0x0000000a


	//----- nvinfo : EIATTR_FRAME_SIZE
	.align		4
.L_31:
        /*00c0*/ 	.byte	0x04, 0x11
        /*00c2*/ 	.short	(.L_33 - .L_32)
	.align		4
.L_32:
        /*00c4*/ 	.word	index@(_Z8setOuterPfiii)
        /*00c8*/ 	.word	0x00000000


	//----- nvinfo : EIATTR_MIN_STACK_SIZE
	.align		4
.L_33:
        /*00cc*/ 	.byte	0x04, 0x12
        /*00ce*/ 	.short	(.L_35 - .L_34)
	.align		4
.L_34:
        /*00d0*/ 	.word	index@(_Z8setOuterPfiii)
        /*00d4*/ 	.word	0x00000000


	//----- nvinfo : EIATTR_MIN_STACK_SIZE
	.align		4
.L_35:
        /*00d8*/ 	.byte	0x04, 0x12
        /*00da*/ 	.short	(.L_37 - .L_36)
	.align		4
.L_36:
        /*00dc*/ 	.word	index@(_Z10calcInnerVPfS_S_ffffiif)
        /*00e0*/ 	.word	0x00000000


	//----- nvinfo : EIATTR_MIN_STACK_SIZE
	.align		4
.L_37:
        /*00e4*/ 	.byte	0x04, 0x12
        /*00e6*/ 	.short	(.L_39 - .L_38)
	.align		4
.L_38:
        /*00e8*/ 	.word	index@(_Z10calcInnerUPfS_S_ffffiif)
        /*00ec*/ 	.word	0x00000000


	//----- nvinfo : EIATTR_MIN_STACK_SIZE
	.align		4
.L_39:
        /*00f0*/ 	.byte	0x04, 0x12
        /*00f2*/ 	.short	(.L_41 - .L_40)
	.align		4
.L_40:
        /*00f4*/ 	.word	index@(_Z10calcOuterPPfiii)
        /*00f8*/ 	.word	0x00000000


	//----- nvinfo : EIATTR_MIN_STACK_SIZE
	.align		4
.L_41:
        /*00fc*/ 	.byte	0x04, 0x12
        /*00fe*/ 	.short	(.L_43 - .L_42)
	.align		4
.L_42:
        /*0100*/ 	.word	index@(_Z10calcInnerPPfS_S_ffii)
        /*0104*/ 	.word	0x00000000


	//----- nvinfo : EIATTR_MIN_STACK_SIZE
	.align		4
.L_43:
        /*0108*/ 	.byte	0x04, 0x12
        /*010a*/ 	.short	(.L_45 - .L_44)
	.align		4
.L_44:
        /*010c*/ 	.word	index@(_Z5calcBPfiiffffS_S_)
        /*0110*/ 	.word	0x00000000
.L_45:


//--------------------- .nv.compat                --------------------------
	.section	.nv.compat,"",@"SHT_CUDA_COMPAT_INFO"
	.align	4
        /*0000*/ 	.byte	0x02, 0x09, 0x00, 0x00, 0x02, 0x02, 0x01, 0x00, 0x02, 0x05, 0x05, 0x00, 0x03, 0x07, 0x01, 0x01
        /*0010*/ 	.byte	0x02, 0x03, 0x00, 0x00, 0x02, 0x06, 0x01, 0x00, 0x04, 0x0b, 0x08, 0x00, 0x01, 0x00, 0x00, 0x00
        /*0020*/ 	.byte	0x00, 0x00, 0x00, 0x00


//--------------------- .nv.info._Z8setOuterPfiii --------------------------
	.section	.nv.info._Z8setOuterPfiii,"",@"SHT_CUDA_INFO"
	.sectionflags	@""
	.align	4


	//----- nvinfo : EIATTR_CUDA_API_VERSION
	.align		4
        /*0000*/ 	.byte	0x04, 0x37
        /*0002*/ 	.short	(.L_47 - .L_46)
.L_46:
        /*0004*/ 	.word	0x00000082


	//----- nvinfo : EIATTR_KPARAM_INFO
	.align		4
.L_47:
        /*0008*/ 	.byte	0x04, 0x17
        /*000a*/ 	.short	(.L_49 - .L_48)
.L_48:
        /*000c*/ 	.word	0x00000000
        /*0010*/ 	.short	0x0003
        /*0012*/ 	.short	0x0010
        /*0014*/ 	.byte	0x00, 0xf0, 0x11, 0x00


	//----- nvinfo : EIATTR_KPARAM_INFO
	.align		4
.L_49:
        /*0018*/ 	.byte	0x04, 0x17
        /*001a*/ 	.short	(.L_51 - .L_50)
.L_50:
        /*001c*/ 	.word	0x00000000
        /*0020*/ 	.short	0x0002
        /*0022*/ 	.short	0x000c
        /*0024*/ 	.byte	0x00, 0xf0, 0x11, 0x00


	//----- nvinfo : EIATTR_KPARAM_INFO
	.align		4
.L_51:
        /*0028*/ 	.byte	0x04, 0x17
        /*002a*/ 	.short	(.L_53 - .L_52)
.L_52:
        /*002c*/ 	.word	0x00000000
        /*0030*/ 	.short	0x0001
        /*0032*/ 	.short	0x0008
        /*0034*/ 	.byte	0x00, 0xf0, 0x11, 0x00


	//----- nvinfo : EIATTR_KPARAM_INFO
	.align		4
.L_53:
        /*0038*/ 	.byte	0x04, 0x17
        /*003a*/ 	.short	(.L_55 - .L_54)
.L_54:
        /*003c*/ 	.word	0x00000000
        /*0040*/ 	.short	0x0000
        /*0042*/ 	.short	0x0000
        /*0044*/ 	.byte	0x00, 0xf5, 0x21, 0x00


	//----- nvinfo : EIATTR_SPARSE_MMA_MASK
	.align		4
.L_55:
        /*0048*/ 	.byte	0x03, 0x50
        /*004a*/ 	.short	0x0000


	//----- nvinfo : EIATTR_MAXREG_COUNT
	.align		4
        /*004c*/ 	.byte	0x03, 0x1b
        /*004e*/ 	.short	0x00ff


	//----- nvinfo : EIATTR_MERCURY_ISA_VERSION
	.align		4
        /*0050*/ 	.byte	0x03, 0x5f
        /*0052*/ 	.short	0x0101


	//----- nvinfo : EIATTR_VRC_CTA_INIT_COUNT
	.align		4
        /*0054*/ 	.byte	0x02, 0x4a
	.zero		1
	.zero		1


	//----- nvinfo : EIATTR_EXIT_INSTR_OFFSETS
	.align		4
        /*0058*/ 	.byte	0x04, 0x1c
        /*005a*/ 	.short	(.L_57 - .L_56)


	//   ....[0]....
.L_56:
        /*005c*/ 	.word	0x000000d0


	//----- nvinfo : EIATTR_CBANK_PARAM_SIZE
	.align		4
.L_57:
        /*0060*/ 	.byte	0x03, 0x19
        /*0062*/ 	.short	0x0014


	//----- nvinfo : EIATTR_PARAM_CBANK
	.align		4
        /*0064*/ 	.byte	0x04, 0x0a
        /*0066*/ 	.short	(.L_59 - .L_58)
	.align		4
.L_58:
        /*0068*/ 	.word	index@(.nv.constant0._Z8setOuterPfiii)
        /*006c*/ 	.short	0x0380
        /*006e*/ 	.short	0x0014


	//----- nvinfo : EIATTR_SW_WAR
	.align		4
.L_59:
        /*0070*/ 	.byte	0x04, 0x36
        /*0072*/ 	.short	(.L_61 - .L_60)
.L_60:
        /*0074*/ 	.word	0x00000008
.L_61:


//--------------------- .nv.info._Z10calcInnerVPfS_S_ffffiif --------------------------
	.section	.nv.info._Z10calcInnerVPfS_S_ffffiif,"",@"SHT_CUDA_INFO"
	.sectionflags	@""
	.align	4


	//----- nvinfo : EIATTR_CUDA_API_VERSION
	.align		4
        /*0000*/ 	.byte	0x04, 0x37
        /*0002*/ 	.short	(.L_63 - .L_62)
.L_62:
        /*0004*/ 	.word	0x00000082


	//----- nvinfo : EIATTR_KPARAM_INFO
	.align		4
.L_63:
        /*0008*/ 	.byte	0x04, 0x17
        /*000a*/ 	.short	(.L_65 - .L_64)
.L_64:
        /*000c*/ 	.word	0x00000000
        /*0010*/ 	.short	0x0009
        /*0012*/ 	.short	0x0030
        /*0014*/ 	.byte	0x00, 0xf0, 0x11, 0x00


	//----- nvinfo : EIATTR_KPARAM_INFO
	.align		4
.L_65:
        /*0018*/ 	.byte	0x04, 0x17
        /*001a*/ 	.short	(.L_67 - .L_66)
.L_66:
        /*001c*/ 	.word	0x00000000
        /*0020*/ 	.short	0x0008
        /*0022*/ 	.short	0x002c
        /*0024*/ 	.byte	0x00, 0xf0, 0x11, 0x00


	//----- nvinfo : EIATTR_KPARAM_INFO
	.align		4
.L_67:
        /*0028*/ 	.byte	0x04, 0x17
        /*002a*/ 	.short	(.L_69 - .L_68)
.L_68:
        /*002c*/ 	.word	0x00000000
        /*0030*/ 	.short	0x0007
        /*0032*/ 	.short	0x0028
        /*0034*/ 	.byte	0x00, 0xf0, 0x11, 0x00


	//----- nvinfo : EIATTR_KPARAM_INFO
	.align		4
.L_69:
        /*0038*/ 	.byte	0x04, 0x17
        /*003a*/ 	.short	(.L_71 - .L_70)
.L_70:
        /*003c*/ 	.word	0x00000000
        /*0040*/ 	.short	0x0006
        /*0042*/ 	.short	0x0024
        /*0044*/ 	.byte	0x00, 0xf0, 0x11, 0x00


	//----- nvinfo : EIATTR_KPARAM_INFO
	.align		4
.L_71:
        /*0048*/ 	.byte	0x04, 0x17
        /*004a*/ 	.short	(.L_73 - .L_72)
.L_72:
        /*004c*/ 	.word	0x00000000
        /*0050*/ 	.short	0x0005
        /*0052*/ 	.short	0x0020
        /*0054*/ 	.byte	0x00, 0xf0, 0x11, 0x00


	//----- nvinfo : EIATTR_KPARAM_INFO
	.align		4
.L_73:
        /*0058*/ 	.byte	0x04, 0x17
        /*005a*/ 	.short	(.L_75 - .L_74)
.L_74:
        /*005c*/ 	.word	0x00000000
        /*0060*/ 	.short	0x0004
        /*0062*/ 	.short	0x001c
        /*0064*/ 	.byte	0x00, 0xf0, 0x11, 0x00


	//----- nvinfo : EIATTR_KPARAM_INFO
	.align		4
.L_75:
        /*0068*/ 	.byte	0x04, 0x17
        /*006a*/ 	.short	(.L_77 - .L_76)
.L_76:
        /*006c*/ 	.word	0x00000000
        /*0070*/ 	.short	0x0003
        /*0072*/ 	.short	0x0018
        /*0074*/ 	.byte	0x00, 0xf0, 0x11, 0x00


	//----- nvinfo : EIATTR_KPARAM_INFO
	.align		4
.L_77:
        /*0078*/ 	.byte	0x04, 0x17
        /*007a*/ 	.short	(.L_79 - .L_78)
.L_78:
        /*007c*/ 	.word	0x00000000
        /*0080*/ 	.short	0x0002
        /*0082*/ 	.short	0x0010
        /*0084*/ 	.byte	0x00, 0xf5, 0x21, 0x00


	//----- nvinfo : EIATTR_KPARAM_INFO
	.align		4
.L_79:
        /*0088*/ 	.byte	0x04, 0x17
        /*008a*/ 	.short	(.L_81 - .L_80)
.L_80:
        /*008c*/ 	.word	0x00000000
        /*0090*/ 	.short	0x0001
        /*0092*/ 	.short	0x0008
        /*0094*/ 	.byte	0x00, 0xf5, 0x21, 0x00


	//----- nvinfo : EIATTR_KPARAM_INFO
	.align		4
.L_81:
        /*0098*/ 	.byte	0x04, 0x17
        /*009a*/ 	.short	(.L_83 - .L_82)
.L_82:
        /*009c*/ 	.word	0x00000000
        /*00a0*/ 	.short	0x0000
        /*00a2*/ 	.short	0x0000
        /*00a4*/ 	.byte	0x00, 0xf5, 0x21, 0x00


	//----- nvinfo : EIATTR_SPARSE_MMA_MASK
	.align		4
.L_83:
        /*00a8*/ 	.byte	0x03, 0x50
        /*00aa*/ 	.short	0x0000


	//----- nvinfo : EIATTR_MAXREG_COUNT
	.align		4
        /*00ac*/ 	.byte	0x03, 0x1b
        /*00ae*/ 	.short	0x00ff


	//----- nvinfo : EIATTR_MERCURY_ISA_VERSION
	.align		4
        /*00b0*/ 	.byte	0x03, 0x5f
        /*00b2*/ 	.short	0x0101


	//----- nvinfo : EIATTR_VRC_CTA_INIT_COUNT
	.align		4
        /*00b4*/ 	.byte	0x02, 0x4a
	.zero		1
	.zero		1


	//----- nvinfo : EIATTR_EXIT_INSTR_OFFSETS
	.align		4
        /*00b8*/ 	.byte	0x04, 0x1c
        /*00ba*/ 	.short	(.L_85 - .L_84)


	//   ....[0]....
.L_84:
        /*00bc*/ 	.word	0x00000260


	//   ....[1]....
        /*00c0*/ 	.word	0x000009b0


	//----- nvinfo : EIATTR_CRS_STACK_SIZE
	.align		4
.L_85:
        /*00c4*/ 	.byte	0x04, 0x1e
        /*00c6*/ 	.short	(.L_87 - .L_86)
.L_86:
        /*00c8*/ 	.word	0x00000000


	//----- nvinfo : EIATTR_CBANK_PARAM_SIZE
	.align		4
.L_87:
        /*00cc*/ 	.byte	0x03, 0x19
        /*00ce*/ 	.short	0x0034


	//----- nvinfo : EIATTR_PARAM_CBANK
	.align		4
        /*00d0*/ 	.byte	0x04, 0x0a
        /*00d2*/ 	.short	(.L_89 - .L_88)
	.align		4
.L_88:
        /*00d4*/ 	.word	index@(.nv.constant0._Z10calcInnerVPfS_S_ffffiif)
        /*00d8*/ 	.short	0x0380
        /*00da*/ 	.short	0x0034


	//----- nvinfo : EIATTR_SW_WAR
	.align		4
.L_89:
        /*00dc*/ 	.byte	0x04, 0x36
        /*00de*/ 	.short	(.L_91 - .L_90)
.L_90:
        /*00e0*/ 	.word	0x00000008
.L_91:


//--------------------- .nv.info._Z10calcInnerUPfS_S_ffffiif --------------------------
	.section	.nv.info._Z10calcInnerUPfS_S_ffffiif,"",@"SHT_CUDA_INFO"
	.sectionflags	@""
	.align	4


	//----- nvinfo : EIATTR_CUDA_API_VERSION
	.align		4
        /*0000*/ 	.byte	0x04, 0x37
        /*0002*/ 	.short	(.L_93 - .L_92)
.L_92:
        /*0004*/ 	.word	0x00000082


	//----- nvinfo : EIATTR_KPARAM_INFO
	.align		4
.L_93:
        /*0008*/ 	.byte	0x04, 0x17
        /*000a*/ 	.short	(.L_95 - .L_94)
.L_94:
        /*000c*/ 	.word	0x00000000
        /*0010*/ 	.short	0x0009
        /*0012*/ 	.short	0x0030
        /*0014*/ 	.byte	0x00, 0xf0, 0x11, 0x00


	//----- nvinfo : EIATTR_KPARAM_INFO
	.align		4
.L_95:
        /*0018*/ 	.byte	0x04, 0x17
        /*001a*/ 	.short	(.L_97 - .L_96)
.L_96:
        /*001c*/ 	.word	0x00000000
        /*0020*/ 	.short	0x0008
        /*0022*/ 	.short	0x002c
        /*0024*/ 	.byte	0x00, 0xf0, 0x11, 0x00


	//----- nvinfo : EIATTR_KPARAM_INFO
	.align		4
.L_97:
        /*0028*/ 	.byte	0x04, 0x17
        /*002a*/ 	.short	(.L_99 - .L_98)
.L_98:
        /*002c*/ 	.word	0x00000000
        /*0030*/ 	.short	0x0007
        /*0032*/ 	.short	0x0028
        /*0034*/ 	.byte	0x00, 0xf0, 0x11, 0x00


	//----- nvinfo : EIATTR_KPARAM_INFO
	.align		4
.L_99:
        /*0038*/ 	.byte	0x04, 0x17
        /*003a*/ 	.short	(.L_101 - .L_100)
.L_100:
        /*003c*/ 	.word	0x00000000
        /*0040*/ 	.short	0x0006
        /*0042*/ 	.short	0x0024
        /*0044*/ 	.byte	0x00, 0xf0, 0x11, 0x00


	//----- nvinfo : EIATTR_KPARAM_INFO
	.align		4
.L_101:
        /*0048*/ 	.byte	0x04, 0x17
        /*004a*/ 	.short	(.L_103 - .L_102)
.L_102:
        /*004c*/ 	.word	0x00000000
        /*0050*/ 	.short	0x0005
        /*0052*/ 	.short	0x0020
        /*0054*/ 	.byte	0x00, 0xf0, 0x11, 0x00


	//----- nvinfo : EIATTR_KPARAM_INFO
	.align		4
.L_103:
        /*0058*/ 	.byte	0x04, 0x17
        /*005a*/ 	.short	(.L_105 - .L_104)
.L_104:
        /*005c*/ 	.word	0x00000000
        /*0060*/ 	.short	0x0004
        /*0062*/ 	.short	0x001c
        /*0064*/ 	.byte	0x00, 0xf0, 0x11, 0x00


	//----- nvinfo : EIATTR_KPARAM_INFO
	.align		4
.L_105:
        /*0068*/ 	.byte	0x04, 0x17
        /*006a*/ 	.short	(.L_107 - .L_106)
.L_106:
        /*006c*/ 	.word	0x00000000
        /*0070*/ 	.short	0x0003
        /*0072*/ 	.short	0x0018
        /*0074*/ 	.byte	0x00, 0xf0, 0x11, 0x00


	//----- nvinfo : EIATTR_KPARAM_INFO
	.align		4
.L_107:
        /*0078*/ 	.byte	0x04, 0x17
        /*007a*/ 	.short	(.L_109 - .L_108)
.L_108:
        /*007c*/ 	.word	0x00000000
        /*0080*/ 	.short	0x0002
        /*0082*/ 	.short	0x0010
        /*0084*/ 	.byte	0x00, 0xf5, 0x21, 0x00


	//----- nvinfo : EIATTR_KPARAM_INFO
	.align		4
.L_109:
        /*0088*/ 	.byte	0x04, 0x17
        /*008a*/ 	.short	(.L_111 - .L_110)
.L_110:
        /*008c*/ 	.word	0x00000000
        /*0090*/ 	.short	0x0001
        /*0092*/ 	.short	0x0008
        /*0094*/ 	.byte	0x00, 0xf5, 0x21, 0x00


	//----- nvinfo : EIATTR_KPARAM_INFO
	.align		4
.L_111:
        /*0098*/ 	.byte	0x04, 0x17
        /*009a*/ 	.short	(.L_113 - .L_112)
.L_112:
        /*009c*/ 	.word	0x00000000
        /*00a0*/ 	.short	0x0000
        /*00a2*/ 	.short	0x0000
        /*00a4*/ 	.byte	0x00, 0xf5, 0x21, 0x00


	//----- nvinfo : EIATTR_SPARSE_MMA_MASK
	.align		4
.L_113:
        /*00a8*/ 	.byte	0x03, 0x50
        /*00aa*/ 	.short	0x0000


	//----- nvinfo : EIATTR_MAXREG_COUNT
	.align		4
        /*00ac*/ 	.byte	0x03, 0x1b
        /*00ae*/ 	.short	0x00ff


	//----- nvinfo : EIATTR_MERCURY_ISA_VERSION
	.align		4
        /*00b0*/ 	.byte	0x03, 0x5f
        /*00b2*/ 	.short	0x0101


	//----- nvinfo : EIATTR_VRC_CTA_INIT_COUNT
	.align		4
        /*00b4*/ 	.byte	0x02, 0x4a
	.zero		1
	.zero		1


	//----- nvinfo : EIATTR_EXIT_INSTR_OFFSETS
	.align		4
        /*00b8*/ 	.byte	0x04, 0x1c
        /*00ba*/ 	.short	(.L_115 - .L_114)


	//   ....[0]....
.L_114:
        /*00bc*/ 	.word	0x00000260


	//   ....[1]....
        /*00c0*/ 	.word	0x000009b0


	//----- nvinfo : EIATTR_CRS_STACK_SIZE
	.align		4
.L_115:
        /*00c4*/ 	.byte	0x04, 0x1e
        /*00c6*/ 	.short	(.L_117 - .L_116)
.L_116:
        /*00c8*/ 	.word	0x00000000


	//----- nvinfo : EIATTR_CBANK_PARAM_SIZE
	.align		4
.L_117:
        /*00cc*/ 	.byte	0x03, 0x19
        /*00ce*/ 	.short	0x0034


	//----- nvinfo : EIATTR_PARAM_CBANK
	.align		4
        /*00d0*/ 	.byte	0x04, 0x0a
        /*00d2*/ 	.short	(.L_119 - .L_118)
	.align		4
.L_118:
        /*00d4*/ 	.word	index@(.nv.constant0._Z10calcInnerUPfS_S_ffffiif)
        /*00d8*/ 	.short	0x0380
        /*00da*/ 	.short	0x0034


	//----- nvinfo : EIATTR_SW_WAR
	.align		4
.L_119:
        /*00dc*/ 	.byte	0x04, 0x36
        /*00de*/ 	.short	(.L_121 - .L_120)
.L_120:
        /*00e0*/ 	.word	0x00000008
.L_121:


//--------------------- .nv.info._Z10calcOuterPPfiii --------------------------
	.section	.nv.info._Z10calcOuterPPfiii,"",@"SHT_CUDA_INFO"
	.sectionflags	@""
	.align	4


	//----- nvinfo : EIATTR_CUDA_API_VERSION
	.align		4
        /*0000*/ 	.byte	0x04, 0x37
        /*0002*/ 	.short	(.L_123 - .L_122)
.L_122:
        /*0004*/ 	.word	0x00000082


	//----- nvinfo : EIATTR_KPARAM_INFO
	.align		4
.L_123:
        /*0008*/ 	.byte	0x04, 0x17
        /*000a*/ 	.short	(.L_125 - .L_124)
.L_124:
        /*000c*/ 	.word	0x00000000
        /*0010*/ 	.short	0x0003
        /*0012*/ 	.short	0x0010
        /*0014*/ 	.byte	0x00, 0xf0, 0x11, 0x00


	//----- nvinfo : EIATTR_KPARAM_INFO
	.align		4
.L_125:
        /*0018*/ 	.byte	0x04, 0x17
        /*001a*/ 	.short	(.L_127 - .L_126)
.L_126:
        /*001c*/ 	.word	0x00000000
        /*0020*/ 	.short	0x0002
        /*0022*/ 	.short	0x000c
        /*0024*/ 	.byte	0x00, 0xf0, 0x11, 0x00


	//----- nvinfo : EIATTR_KPARAM_INFO
	.align		4
.L_127:
        /*0028*/ 	.byte	0x04, 0x17
        /*002a*/ 	.short	(.L_129 - .L_128)
.L_128:
        /*002c*/ 	.word	0x00000000
        /*0030*/ 	.short	0x0001
        /*0032*/ 	.short	0x0008
        /*0034*/ 	.byte	0x00, 0xf0, 0x11, 0x00


	//----- nvinfo : EIATTR_KPARAM_INFO
	.align		4
.L_129:
        /*0038*/ 	.byte	0x04, 0x17
        /*003a*/ 	.short	(.L_131 - .L_130)
.L_130:
        /*003c*/ 	.word	0x00000000
        /*0040*/ 	.short	0x0000
        /*0042*/ 	.short	0x0000
        /*0044*/ 	.byte	0x00, 0xf5, 0x21, 0x00


	//----- nvinfo : EIATTR_SPARSE_MMA_MASK
	.align		4
.L_131:
        /*0048*/ 	.byte	0x03, 0x50
        /*004a*/ 	.short	0x0000


	//----- nvinfo : EIATTR_MAXREG_COUNT
	.align		4
        /*004c*/ 	.byte	0x03, 0x1b
        /*004e*/ 	.short	0x00ff


	//----- nvinfo : EIATTR_MERCURY_ISA_VERSION
	.align		4
        /*0050*/ 	.byte	0x03, 0x5f
        /*0052*/ 	.short	0x0101


	//----- nvinfo : EIATTR_VRC_CTA_INIT_COUNT
	.align		4
        /*0054*/ 	.byte	0x02, 0x4a
	.zero		1
	.zero		1


	//----- nvinfo : EIATTR_EXIT_INSTR_OFFSETS
	.align		4
        /*0058*/ 	.byte	0x04, 0x1c
        /*005a*/ 	.short	(.L_133 - .L_132)


	//   ....[0]....
.L_132:
        /*005c*/ 	.word	0x000000f0


	//----- nvinfo : EIATTR_CBANK_PARAM_SIZE
	.align		4
.L_133:
        /*0060*/ 	.byte	0x03, 0x19
        /*0062*/ 	.short	0x0014


	//----- nvinfo : EIATTR_PARAM_CBANK
	.align		4
        /*0064*/ 	.byte	0x04, 0x0a
        /*0066*/ 	.short	(.L_135 - .L_134)
	.align		4
.L_134:
        /*0068*/ 	.word	index@(.nv.constant0._Z10calcOuterPPfiii)
        /*006c*/ 	.short	0x0380
        /*006e*/ 	.short	0x0014


	//----- nvinfo : EIATTR_SW_WAR
	.align		4
.L_135:
        /*0070*/ 	.byte	0x04, 0x36
        /*0072*/ 	.short	(.L_137 - .L_136)
.L_136:
        /*0074*/ 	.word	0x00000008
.L_137:


//--------------------- .nv.info._Z10calcInnerPPfS_S_ffii --------------------------
	.section	.nv.info._Z10calcInnerPPfS_S_ffii,"",@"SHT_CUDA_INFO"
	.sectionflags	@""
	.align	4


	//----- nvinfo : EIATTR_CUDA_API_VERSION
	.align		4
        /*0000*/ 	.byte	0x04, 0x37
        /*0002*/ 	.short	(.L_139 - .L_138)
.L_138:
        /*0004*/ 	.word	0x00000082


	//----- nvinfo : EIATTR_KPARAM_INFO
	.align		4
.L_139:
        /*0008*/ 	.byte	0x04, 0x17
        /*000a*/ 	.short	(.L_141 - .L_140)
.L_140:
        /*000c*/ 	.word	0x00000000
        /*0010*/ 	.short	0x0006
        /*0012*/ 	.short	0x0024
        /*0014*/ 	.byte	0x00, 0xf0, 0x11, 0x00


	//----- nvinfo : EIATTR_KPARAM_INFO
	.align		4
.L_141:
        /*0018*/ 	.byte	0x04, 0x17
        /*001a*/ 	.short	(.L_143 - .L_142)
.L_142:
        /*001c*/ 	.word	0x00000000
        /*0020*/ 	.short	0x0005
        /*0022*/ 	.short	0x0020
        /*0024*/ 	.byte	0x00, 0xf0, 0x11, 0x00


	//----- nvinfo : EIATTR_KPARAM_INFO
	.align		4
.L_143:
        /*0028*/ 	.byte	0x04, 0x17
        /*002a*/ 	.short	(.L_145 - .L_144)
.L_144:
        /*002c*/ 	.word	0x00000000
        /*0030*/ 	.short	0x0004
        /*0032*/ 	.short	0x001c
        /*0034*/ 	.byte	0x00, 0xf0, 0x11, 0x00


	//----- nvinfo : EIATTR_KPARAM_INFO
	.align		4
.L_145:
        /*0038*/ 	.byte	0x04, 0x17
        /*003a*/ 	.short	(.L_147 - .L_146)
.L_146:
        /*003c*/ 	.word	0x00000000
        /*0040*/ 	.short	0x0003
        /*0042*/ 	.short	0x0018
        /*0044*/ 	.byte	0x00, 0xf0, 0x11, 0x00


	//----- nvinfo : EIATTR_KPARAM_INFO
	.align		4
.L_147:
        /*0048*/ 	.byte	0x04, 0x17
        /*004a*/ 	.short	(.L_149 - .L_148)
.L_148:
        /*004c*/ 	.word	0x00000000
        /*0050*/ 	.short	0x0002
        /*0052*/ 	.short	0x0010
        /*0054*/ 	.byte	0x00, 0xf5, 0x21, 0x00


	//----- nvinfo : EIATTR_KPARAM_INFO
	.align		4
.L_149:
        /*0058*/ 	.byte	0x04, 0x17
        /*005a*/ 	.short	(.L_151 - .L_150)
.L_150:
        /*005c*/ 	.word	0x00000000
        /*0060*/ 	.short	0x0001
        /*0062*/ 	.short	0x0008
        /*0064*/ 	.byte	0x00, 0xf5, 0x21, 0x00


	//----- nvinfo : EIATTR_KPARAM_INFO
	.align		4
.L_151:
        /*0068*/ 	.byte	0x04, 0x17
        /*006a*/ 	.short	(.L_153 - .L_152)
.L_152:
        /*006c*/ 	.word	0x00000000
        /*0070*/ 	.short	0x0000
        /*0072*/ 	.short	0x0000
        /*0074*/ 	.byte	0x00, 0xf5, 0x21, 0x00


	//----- nvinfo : EIATTR_SPARSE_MMA_MASK
	.align		4
.L_153:
        /*0078*/ 	.byte	0x03, 0x50
        /*007a*/ 	.short	0x0000


	//----- nvinfo : EIATTR_MAXREG_COUNT
	.align		4
        /*007c*/ 	.byte	0x03, 0x1b
        /*007e*/ 	.short	0x00ff


	//----- nvinfo : EIATTR_MERCURY_ISA_VERSION
	.align		4
        /*0080*/ 	.byte	0x03, 0x5f
        /*0082*/ 	.short	0x0101


	//----- nvinfo : EIATTR_VRC_CTA_INIT_COUNT
	.align		4
        /*0084*/ 	.byte	0x02, 0x4a
	.zero		1
	.zero		1


	//----- nvinfo : EIATTR_EXIT_INSTR_OFFSETS
	.align		4
        /*0088*/ 	.byte	0x04, 0x1c
        /*008a*/ 	.short	(.L_155 - .L_154)


	//   ....[0]....
.L_154:
        /*008c*/ 	.word	0x00000260


	//   ....[1]....
        /*0090*/ 	.word	0x00000510


	//----- nvinfo : EIATTR_CRS_STACK_SIZE
	.align		4
.L_155:
        /*0094*/ 	.byte	0x04, 0x1e
        /*0096*/ 	.short	(.L_157 - .L_156)
.L_156:
        /*0098*/ 	.word	0x00000000


	//----- nvinfo : EIATTR_CBANK_PARAM_SIZE
	.align		4
.L_157:
        /*009c*/ 	.byte	0x03, 0x19
        /*009e*/ 	.short	0x0028


	//----- nvinfo : EIATTR_PARAM_CBANK
	.align		4
        /*00a0*/ 	.byte	0x04, 0x0a
        /*00a2*/ 	.short	(.L_159 - .L_158)
	.align		4
.L_158:
        /*00a4*/ 	.word	index@(.nv.constant0._Z10calcInnerPPfS_S_ffii)
        /*00a8*/ 	.short	0x0380
        /*00aa*/ 	.short	0x0028


	//----- nvinfo : EIATTR_SW_WAR
	.align		4
.L_159:
        /*00ac*/ 	.byte	0x04, 0x36
        /*00ae*/ 	.short	(.L_161 - .L_160)
.L_160:
        /*00b0*/ 	.word	0x00000008
.L_161:


//--------------------- .nv.info._Z5calcBPfiiffffS_S_ --------------------------
	.section	.nv.info._Z5calcBPfiiffffS_S_,"",@"SHT_CUDA_INFO"
	.sectionflags	@""
	.align	4


	//----- nvinfo : EIATTR_CUDA_API_VERSION
	.align		4
        /*0000*/ 	.byte	0x04, 0x37
        /*0002*/ 	.short	(.L_163 - .L_162)
.L_162:
        /*0004*/ 	.word	0x00000082


	//----- nvinfo : EIATTR_KPARAM_INFO
	.align		4
.L_163:
        /*0008*/ 	.byte	0x04, 0x17
        /*000a*/ 	.short	(.L_165 - .L_164)
.L_164:
        /*000c*/ 	.word	0x00000000
        /*0010*/ 	.short	0x0008
        /*0012*/ 	.short	0x0028
        /*0014*/ 	.byte	0x00, 0xf5, 0x21, 0x00


	//----- nvinfo : EIATTR_KPARAM_INFO
	.align		4
.L_165:
        /*0018*/ 	.byte	0x04, 0x17
        /*001a*/ 	.short	(.L_167 - .L_166)
.L_166:
        /*001c*/ 	.word	0x00000000
        /*0020*/ 	.short	0x0007
        /*0022*/ 	.short	0x0020
        /*0024*/ 	.byte	0x00, 0xf5, 0x21, 0x00


	//----- nvinfo : EIATTR_KPARAM_INFO
	.align		4
.L_167:
        /*0028*/ 	.byte	0x04, 0x17
        /*002a*/ 	.short	(.L_169 - .L_168)
.L_168:
        /*002c*/ 	.word	0x00000000
        /*0030*/ 	.short	0x0006
        /*0032*/ 	.short	0x001c
        /*0034*/ 	.byte	0x00, 0xf0, 0x11, 0x00


	//----- nvinfo : EIATTR_KPARAM_INFO
	.align		4
.L_169:
        /*0038*/ 	.byte	0x04, 0x17
        /*003a*/ 	.short	(.L_171 - .L_170)
.L_170:
        /*003c*/ 	.word	0x00000000
        /*0040*/ 	.short	0x0005
        /*0042*/ 	.short	0x0018
        /*0044*/ 	.byte	0x00, 0xf0, 0x11, 0x00


	//----- nvinfo : EIATTR_KPARAM_INFO
	.align		4
.L_171:
        /*0048*/ 	.byte	0x04, 0x17
        /*004a*/ 	.short	(.L_173 - .L_172)
.L_172:
        /*004c*/ 	.word	0x00000000
        /*0050*/ 	.short	0x0004
        /*0052*/ 	.short	0x0014
        /*0054*/ 	.byte	0x00, 0xf0, 0x11, 0x00


	//----- nvinfo : EIATTR_KPARAM_INFO
	.align		4
.L_173:
        /*0058*/ 	.byte	0x04, 0x17
        /*005a*/ 	.short	(.L_175 - .L_174)
.L_174:
        /*005c*/ 	.word	0x00000000
        /*0060*/ 	.short	0x0003
        /*0062*/ 	.short	0x0010
        /*0064*/ 	.byte	0x00, 0xf0, 0x11, 0x00


	//----- nvinfo : EIATTR_KPARAM_INFO
	.align		4
.L_175:
        /*0068*/ 	.byte	0x04, 0x17
        /*006a*/ 	.short	(.L_177 - .L_176)
.L_176:
        /*006c*/ 	.word	0x00000000
        /*0070*/ 	.short	0x0002
        /*0072*/ 	.short	0x000c
        /*0074*/ 	.byte	0x00, 0xf0, 0x11, 0x00


	//----- nvinfo : EIATTR_KPARAM_INFO
	.align		4
.L_177:
        /*0078*/ 	.byte	0x04, 0x17
        /*007a*/ 	.short	(.L_179 - .L_178)
.L_178:
        /*007c*/ 	.word	0x00000000
        /*0080*/ 	.short	0x0001
        /*0082*/ 	.short	0x0008
        /*0084*/ 	.byte	0x00, 0xf0, 0x11, 0x00


	//----- nvinfo : EIATTR_KPARAM_INFO
	.align		4
.L_179:
        /*0088*/ 	.byte	0x04, 0x17
        /*008a*/ 	.short	(.L_181 - .L_180)
.L_180:
        /*008c*/ 	.word	0x00000000
        /*0090*/ 	.short	0x0000
        /*0092*/ 	.short	0x0000
        /*0094*/ 	.byte	0x00, 0xf5, 0x21, 0x00


	//----- nvinfo : EIATTR_SPARSE_MMA_MASK
	.align		4
.L_181:
        /*0098*/ 	.byte	0x03, 0x50
        /*009a*/ 	.short	0x0000


	//----- nvinfo : EIATTR_MAXREG_COUNT
	.align		4
        /*009c*/ 	.byte	0x03, 0x1b
        /*009e*/ 	.short	0x00ff


	//----- nvinfo : EIATTR_MERCURY_ISA_VERSION
	.align		4
        /*00a0*/ 	.byte	0x03, 0x5f
        /*00a2*/ 	.short	0x0101


	//----- nvinfo : EIATTR_VRC_CTA_INIT_COUNT
	.align		4
        /*00a4*/ 	.byte	0x02, 0x4a
	.zero		1
	.zero		1


	//----- nvinfo : EIATTR_EXIT_INSTR_OFFSETS
	.align		4
        /*00a8*/ 	.byte	0x04, 0x1c
        /*00aa*/ 	.short	(.L_183 - .L_182)


	//   ....[0]....
.L_182:
        /*00ac*/ 	.word	0x00000260


	//   ....[1]....
        /*00b0*/ 	.word	0x00000950


	//----- nvinfo : EIATTR_CRS_STACK_SIZE
	.align		4
.L_183:
        /*00b4*/ 	.byte	0x04, 0x1e
        /*00b6*/ 	.short	(.L_185 - .L_184)
.L_184:
        /*00b8*/ 	.word	0x00000000


	//----- nvinfo : EIATTR_CBANK_PARAM_SIZE
	.align		4
.L_185:
        /*00bc*/ 	.byte	0x03, 0x19
        /*00be*/ 	.short	0x0030


	//----- nvinfo : EIATTR_PARAM_CBANK
	.align		4
        /*00c0*/ 	.byte	0x04, 0x0a
        /*00c2*/ 	.short	(.L_187 - .L_186)
	.align		4
.L_186:
        /*00c4*/ 	.word	index@(.nv.constant0._Z5calcBPfiiffffS_S_)
        /*00c8*/ 	.short	0x0380
        /*00ca*/ 	.short	0x0030


	//----- nvinfo : EIATTR_SW_WAR
	.align		4
.L_187:
        /*00cc*/ 	.byte	0x04, 0x36
        /*00ce*/ 	.short	(.L_189 - .L_188)
.L_188:
        /*00d0*/ 	.word	0x00000008
.L_189:


//--------------------- .nv.callgraph             --------------------------
	.section	.nv.callgraph,"",@"SHT_CUDA_CALLGRAPH"
	.align	4
	.sectionentsize	8
	.align		4
        /*0000*/ 	.word	0x00000000
	.align		4
        /*0004*/ 	.word	0xffffffff
	.align		4
        /*0008*/ 	.word	0x00000000
	.align		4
        /*000c*/ 	.word	0xfffffffe
	.align		4
        /*0010*/ 	.word	0x00000000
	.align		4
        /*0014*/ 	.word	0xfffffffd
	.align		4
        /*0018*/ 	.word	0x00000000
	.align		4
        /*001c*/ 	.word	0xfffffffc


//--------------------- .text._Z8setOuterPfiii    --------------------------
	.section	.text._Z8setOuterPfiii,"ax",@progbits
	.align	128
        .global         _Z8setOuterPfiii
        .type           _Z8setOuterPfiii,@function
        .size           _Z8setOuterPfiii,(.L_x_84 - _Z8setOuterPfiii)
        .other          _Z8setOuterPfiii,@"STO_CUDA_ENTRY STV_DEFAULT"
_Z8setOuterPfiii:
.text._Z8setOuterPfiii:
[----:B------:R-:W-:Y:S01]  /*0000*/  LDC R1, c[0x0][0x37c] ;  /* 0x0000df00ff017b82 */ /* 0x000fe20000000800 */
[----:B------:R-:W0:Y:S07]  /*0010*/  S2R R5, SR_TID.X ;  /* 0x0000000000057919 */ /* 0x000e2e0000002100 */
[----:B------:R-:W0:Y:S01]  /*0020*/  S2UR UR6, SR_CTAID.X ;  /* 0x00000000000679c3 */ /* 0x000e220000002500 */
[----:B------:R-:W1:Y:S01]  /*0030*/  LDCU UR7, c[0x0][0x390] ;  /* 0x00007200ff0777ac */ /* 0x000e620008000800 */
[----:B------:R-:W2:Y:S06]  /*0040*/  LDCU.64 UR4, c[0x0][0x358] ;  /* 0x00006b00ff0477ac */ /* 0x000eac0008000a00 */
[----:B------:R-:W0:Y:S08]  /*0050*/  LDC R0, c[0x0][0x360] ;  /* 0x0000d800ff007b82 */ /* 0x000e300000000800 */
[----:B------:R-:W3:Y:S08]  /*0060*/  LDC.64 R6, c[0x0][0x388] ;  /* 0x0000e200ff067b82 */ /* 0x000ef00000000a00 */
[----:B------:R-:W4:Y:S01]  /*0070*/  LDC.64 R2, c[0x0][0x380] ;  /* 0x0000e000ff027b82 */ /* 0x000f220000000a00 */
[----:B0-----:R-:W-:Y:S01]  /*0080*/  IMAD R0, R0, UR6, R5 ;  /* 0x0000000600007c24 */ /* 0x001fe2000f8e0205 */
[----:B-1----:R-:W-:-:S03]  /*0090*/  I2FP.F32.S32 R5, UR7 ;  /* 0x0000000700057c45 */ /* 0x002fc60008201400 */
[----:B---3--:R-:W-:-:S04]  /*00a0*/  IMAD R7, R0, R6, R7 ;  /* 0x0000000600077224 */ /* 0x008fc800078e0207 */
[----:B----4-:R-:W-:-:S05]  /*00b0*/  IMAD.WIDE R2, R7, 0x4, R2 ;  /* 0x0000000407027825 */ /* 0x010fca00078e0202 */
[----:B--2---:R-:W-:Y:S01]  /*00c0*/  STG.E desc[UR4][R2.64], R5 ;  /* 0x0000000502007986 */ /* 0x004fe2000c101904 */
[----:B------:R-:W-:Y:S05]  /*00d0*/  EXIT ;  /* 0x000000000000794d */ /* 0x000fea0003800000 */
.L_x_0:
[----:B------:R-:W-:-:S00]  /*00e0*/  BRA `(.L_x_0) ;  /* 0xfffffffc00fc7947 */ /* 0x000fc0000383ffff */
[----:B------:R-:W-:-:S00]  /*00f0*/  NOP ;  /* 0x0000000000007918 */ /* 0x000fc00000000000 */
        /* <DEDUP_REMOVED lines=8> */
.L_x_84:


//--------------------- .text._Z10calcInnerVPfS_S_ffffiif --------------------------
	.section	.text._Z10calcInnerVPfS_S_ffffiif,"ax",@progbits
	.align	128
        .global         _Z10calcInnerVPfS_S_ffffiif
        .type           _Z10calcInnerVPfS_S_ffffiif,@function
        .size           _Z10calcInnerVPfS_S_ffffiif,(.L_x_79 - _Z10calcInnerVPfS_S_ffffiif)
        .other          _Z10calcInnerVPfS_S_ffffiif,@"STO_CUDA_ENTRY STV_DEFAULT"
_Z10calcInnerVPfS_S_ffffiif:
.text._Z10calcInnerVPfS_S_ffffiif:
[----:B------:R-:W-:Y:S08]  /*0000*/  LDC R1, c[0x0][0x37c] ;  /* 0x0000df00ff017b82 */ /* 0x000ff00000000800 */
[----:B------:R-:W0:Y:S01]  /*0010*/  LDC R9, c[0x0][0x3a8] ;  /* 0x0000ea00ff097b82 */ /* 0x000e220000000800 */
[----:B------:R-:W1:Y:S07]  /*0020*/  S2R R5, SR_TID.X ;  /* 0x0000000000057919 */ /* 0x000e6e0000002100 */
[----:B------:R-:W1:Y:S08]  /*0030*/  S2UR UR4, SR_CTAID.X ;  /* 0x00000000000479c3 */ /* 0x000e700000002500 */
[----:B------:R-:W1:Y:S01]  /*0040*/  LDC R6, c[0x0][0x360] ;  /* 0x0000d800ff067b82 */ /* 0x000e620000000800 */
[----:B0-----:R-:W-:-:S04]  /*0050*/  IABS R7, R9 ;  /* 0x0000000900077213 */ /* 0x001fc80000000000 */
[----:B------:R-:W0:Y:S01]  /*0060*/  I2F.RP R0, R7 ;  /* 0x0000000700007306 */ /* 0x000e220000209400 */
[----:B-1----:R-:W-:Y:S01]  /*0070*/  IMAD R6, R6, UR4, R5 ;  /* 0x0000000406067c24 */ /* 0x002fe2000f8e0205 */
[----:B------:R-:W1:Y:S06]  /*0080*/  LDCU UR4, c[0x0][0x3ac] ;  /* 0x00007580ff0477ac */ /* 0x000e6c0008000800 */
[----:B0-----:R-:W0:Y:S01]  /*0090*/  MUFU.RCP R0, R0 ;  /* 0x0000000000007308 */ /* 0x001e220000001000 */
[----:B-1----:R-:W-:Y:S01]  /*00a0*/  UIADD3 UR4, UPT, UPT, UR4, -0x1, URZ ;  /* 0xffffffff04047890 */ /* 0x002fe2000fffe0ff */
[----:B0-----:R-:W-:-:S02]  /*00b0*/  IADD3 R2, PT, PT, R0, 0xffffffe, RZ ;  /* 0x0ffffffe00027810 */ /* 0x001fc40007ffe0ff */
[----:B------:R-:W-:-:S04]  /*00c0*/  IABS R0, R6 ;  /* 0x0000000600007213 */ /* 0x000fc80000000000 */
[----:B------:R0:W1:Y:S02]  /*00d0*/  F2I.FTZ.U32.TRUNC.NTZ R3, R2 ;  /* 0x0000000200037305 */ /* 0x000064000021f000 */
[----:B0-----:R-:W-:Y:S02]  /*00e0*/  HFMA2 R2, -RZ, RZ, 0, 0 ;  /* 0x00000000ff027431 */ /* 0x001fe400000001ff */
[----:B-1----:R-:W-:-:S04]  /*00f0*/  IMAD.MOV R4, RZ, RZ, -R3 ;  /* 0x000000ffff047224 */ /* 0x002fc800078e0a03 */
[----:B------:R-:W-:-:S04]  /*0100*/  IMAD R5, R4, R7, RZ ;  /* 0x0000000704057224 */ /* 0x000fc800078e02ff */
[----:B------:R-:W-:-:S04]  /*0110*/  IMAD.HI.U32 R3, R3, R5, R2 ;  /* 0x0000000503037227 */ /* 0x000fc800078e0002 */
[----:B------:R-:W-:Y:S02]  /*0120*/  VIADD R5, R9, 0xffffffff ;  /* 0xffffffff09057836 */ /* 0x000fe40000000000 */
[----:B------:R-:W-:-:S04]  /*0130*/  IMAD.HI.U32 R3, R3, R0, RZ ;  /* 0x0000000003037227 */ /* 0x000fc800078e00ff */
[----:B------:R-:W-:-:S04]  /*0140*/  IMAD.MOV R4, RZ, RZ, -R3 ;  /* 0x000000ffff047224 */ /* 0x000fc800078e0a03 */
[----:B------:R-:W-:-:S05]  /*0150*/  IMAD R0, R7, R4, R0 ;  /* 0x0000000407007224 */ /* 0x000fca00078e0200 */
[----:B------:R-:W-:-:S13]  /*0160*/  ISETP.GT.U32.AND P2, PT, R7, R0, PT ;  /* 0x000000000700720c */ /* 0x000fda0003f44070 */
[-C--:B------:R-:W-:Y:S01]  /*0170*/  @!P2 IADD3 R0, PT, PT, R0, -R7.reuse, RZ ;  /* 0x800000070000a210 */ /* 0x080fe20007ffe0ff */
[----:B------:R-:W-:Y:S01]  /*0180*/  @!P2 VIADD R3, R3, 0x1 ;  /* 0x000000010303a836 */ /* 0x000fe20000000000 */
[----:B------:R-:W-:Y:S02]  /*0190*/  ISETP.NE.AND P2, PT, R9, RZ, PT ;  /* 0x000000ff0900720c */ /* 0x000fe40003f45270 */
[----:B------:R-:W-:Y:S02]  /*01a0*/  ISETP.GE.U32.AND P0, PT, R0, R7, PT ;  /* 0x000000070000720c */ /* 0x000fe40003f06070 */
[----:B------:R-:W-:-:S04]  /*01b0*/  LOP3.LUT R0, R6, R9, RZ, 0x3c, !PT ;  /* 0x0000000906007212 */ /* 0x000fc800078e3cff */
[----:B------:R-:W-:-:S07]  /*01c0*/  ISETP.GE.AND P1, PT, R0, RZ, PT ;  /* 0x000000ff0000720c */ /* 0x000fce0003f26270 */
[----:B------:R-:W-:-:S06]  /*01d0*/  @P0 IADD3 R3, PT, PT, R3, 0x1, RZ ;  /* 0x0000000103030810 */ /* 0x000fcc0007ffe0ff */
[----:B------:R-:W-:Y:S01]  /*01e0*/  @!P1 IMAD.MOV R3, RZ, RZ, -R3 ;  /* 0x000000ffff039224 */ /* 0x000fe200078e0a03 */
[----:B------:R-:W-:-:S04]  /*01f0*/  @!P2 LOP3.LUT R3, RZ, R9, RZ, 0x33, !PT ;  /* 0x00000009ff03a212 */ /* 0x000fc800078e33ff */
[----:B------:R-:W-:-:S05]  /*0200*/  IADD3 R0, PT, PT, -R3, RZ, RZ ;  /* 0x000000ff03007210 */ /* 0x000fca0007ffe1ff */
[----:B------:R-:W-:-:S05]  /*0210*/  IMAD R0, R9, R0, R6 ;  /* 0x0000000009007224 */ /* 0x000fca00078e0206 */
[----:B------:R-:W-:-:S04]  /*0220*/  ISETP.NE.AND P0, PT, R0, R5, PT ;  /* 0x000000050000720c */ /* 0x000fc80003f05270 */
[----:B------:R-:W-:-:S04]  /*0230*/  ISETP.EQ.OR P0, PT, R0, RZ, !P0 ;  /* 0x000000ff0000720c */ /* 0x000fc80004702670 */
[----:B------:R-:W-:-:S04]  /*0240*/  ISETP.EQ.OR P0, PT, R3, RZ, P0 ;  /* 0x000000ff0300720c */ /* 0x000fc80000702670 */
[----:B------:R-:W-:-:S13]  /*0250*/  ISETP.GE.OR P0, PT, R3, UR4, P0 ;  /* 0x0000000403007c0c */ /* 0x000fda0008706670 */
[----:B------:R-:W-:Y:S05]  /*0260*/  @P0 EXIT ;  /* 0x000000000000094d */ /* 0x000fea0003800000 */
[----:B------:R-:W0:Y:S01]  /*0270*/  LDC.64 R4, c[0x0][0x388] ;  /* 0x0000e200ff047b82 */ /* 0x000e220000000a00 */
[----:B------:R-:W1:Y:S07]  /*0280*/  LDCU.64 UR4, c[0x0][0x358] ;  /* 0x00006b00ff0477ac */ /* 0x000e6e0008000a00 */
[----:B------:R-:W2:Y:S01]  /*0290*/  LDC.64 R10, c[0x0][0x398] ;  /* 0x0000e600ff0a7b82 */ /* 0x000ea20000000a00 */
[----:B0-----:R-:W-:-:S05]  /*02a0*/  IMAD.WIDE R4, R6, 0x4, R4 ;  /* 0x0000000406047825 */ /* 0x001fca00078e0204 */
[----:B-1----:R-:W3:Y:S01]  /*02b0*/  LDG.E R8, desc[UR4][R4.64] ;  /* 0x0000000404087981 */ /* 0x002ee2000c1e1900 */
[----:B------:R-:W-:Y:S01]  /*02c0*/  BSSY.RECONVERGENT B0, `(.L_x_1) ;  /* 0x000000f000007945 */ /* 0x000fe20003800200 */
[----:B--2---:R-:W0:Y:S02]  /*02d0*/  MUFU.RCP R2, R11 ;  /* 0x0000000b00027308 */ /* 0x004e240000001000 */
[----:B0-----:R-:W-:-:S04]  /*02e0*/  FFMA R3, R2, -R11, 1 ;  /* 0x3f80000002037423 */ /* 0x001fc8000000080b */
[----:B------:R-:W-:Y:S01]  /*02f0*/  FFMA R3, R2, R3, R2 ;  /* 0x0000000302037223 */ /* 0x000fe20000000002 */
[----:B---3--:R-:W-:-:S04]  /*0300*/  FMUL R0, R8, R10 ;  /* 0x0000000a08007220 */ /* 0x008fc80000400000 */
[----:B------:R-:W0:Y:S01]  /*0310*/  FCHK P0, R0, R11 ;  /* 0x0000000b00007302 */ /* 0x000e220000000000 */
[----:B------:R-:W-:-:S04]  /*0320*/  FFMA R2, R0, R3, RZ ;  /* 0x0000000300027223 */ /* 0x000fc800000000ff */
[----:B------:R-:W-:-:S04]  /*0330*/  FFMA R7, R2, -R11, R0 ;  /* 0x8000000b02077223 */ /* 0x000fc80000000000 */
[----:B------:R-:W-:Y:S01]  /*0340*/  FFMA R3, R3, R7, R2 ;  /* 0x0000000703037223 */ /* 0x000fe20000000002 */
[----:B0-----:R-:W-:Y:S06]  /*0350*/  @!P0 BRA `(.L_x_2) ;  /* 0x0000000000148947 */ /* 0x001fec0003800000 */
[----:B------:R-:W0:Y:S01]  /*0360*/  LDCU UR6, c[0x0][0x39c] ;  /* 0x00007380ff0677ac */ /* 0x000e220008000800 */
[----:B------:R-:W-:Y:S02]  /*0370*/  MOV R12, 0x3a0 ;  /* 0x000003a0000c7802 */ /* 0x000fe40000000f00 */
[----:B0-----:R-:W-:-:S07]  /*0380*/  MOV R3, UR6 ;  /* 0x0000000600037c02 */ /* 0x001fce0008000f00 */
[----:B------:R-:W-:Y:S05]  /*0390*/  CALL.REL.NOINC `($__internal_0_$__cuda_sm3x_div_rn_noftz_f32_slowpath) ;  /* 0x0000000400887944 */ /* 0x000fea0003c00000 */
[----:B------:R-:W-:-:S07]  /*03a0*/  IMAD.MOV.U32 R3, RZ, RZ, R15 ;  /* 0x000000ffff037224 */ /* 0x000fce00078e000f */
.L_x_2:
[----:B------:R-:W-:Y:S05]  /*03b0*/  BSYNC.RECONVERGENT B0 ;  /* 0x0000000000007941 */ /* 0x000fea0003800200 */
.L_x_1:
[----:B------:R-:W2:Y:S01]  /*03c0*/  LDG.E R7, desc[UR4][R4.64+-0x4] ;  /* 0xfffffc0404077981 */ /* 0x000ea2000c1e1900 */
[----:B------:R-:W0:Y:S01]  /*03d0*/  LDC R15, c[0x0][0x3a0] ;  /* 0x0000e800ff0f7b82 */ /* 0x000e220000000800 */
[----:B------:R-:W-:Y:S01]  /*03e0*/  BSSY.RECONVERGENT B0, `(.L_x_3) ;  /* 0x0000010000007945 */ /* 0x000fe20003800200 */
[----:B0-----:R-:W0:Y:S08]  /*03f0*/  MUFU.RCP R2, R15 ;  /* 0x0000000f00027308 */ /* 0x001e300000001000 */
[----:B------:R-:W1:Y:S01]  /*0400*/  FCHK P0, R0, R15 ;  /* 0x0000000f00007302 */ /* 0x000e620000000000 */
[----:B0-----:R-:W-:-:S04]  /*0410*/  FFMA R9, R2, -R15, 1 ;  /* 0x3f80000002097423 */ /* 0x001fc8000000080f */
[----:B------:R-:W-:-:S04]  /*0420*/  FFMA R11, R2, R9, R2 ;  /* 0x00000009020b7223 */ /* 0x000fc80000000002 */
[----:B------:R-:W-:-:S04]  /*0430*/  FFMA R2, R0, R11, RZ ;  /* 0x0000000b00027223 */ /* 0x000fc800000000ff */
[----:B------:R-:W-:-:S04]  /*0440*/  FFMA R12, R2, -R15, R0 ;  /* 0x8000000f020c7223 */ /* 0x000fc80000000000 */
[----:B------:R-:W-:Y:S01]  /*0450*/  FFMA R13, R11, R12, R2 ;  /* 0x0000000c0b0d7223 */ /* 0x000fe20000000002 */
[----:B--2---:R-:W-:-:S04]  /*0460*/  FADD R9, R8, -R7 ;  /* 0x8000000708097221 */ /* 0x004fc80000000000 */
[----:B------:R-:W-:Y:S01]  /*0470*/  FFMA R10, R9, -R3, R8 ;  /* 0x80000003090a7223 */ /* 0x000fe20000000008 */
[----:B-1----:R-:W-:Y:S06]  /*0480*/  @!P0 BRA `(.L_x_4) ;  /* 0x0000000000148947 */ /* 0x002fec0003800000 */
[----:B------:R-:W0:Y:S01]  /*0490*/  LDCU UR6, c[0x0][0x3a0] ;  /* 0x00007400ff0677ac */ /* 0x000e220008000800 */
[----:B------:R-:W-:Y:S02]  /*04a0*/  MOV R12, 0x4d0 ;  /* 0x000004d0000c7802 */ /* 0x000fe40000000f00 */
[----:B0-----:R-:W-:-:S07]  /*04b0*/  MOV R3, UR6 ;  /* 0x0000000600037c02 */ /* 0x001fce0008000f00 */
[----:B------:R-:W-:Y:S05]  /*04c0*/  CALL.REL.NOINC `($__internal_0_$__cuda_sm3x_div_rn_noftz_f32_slowpath) ;  /* 0x00000004003c7944 */ /* 0x000fea0003c00000 */
[----:B------:R-:W-:-:S07]  /*04d0*/  IMAD.MOV.U32 R13, RZ, RZ, R15 ;  /* 0x000000ffff0d7224 */ /* 0x000fce00078e000f */
.L_x_4:
[----:B------:R-:W-:Y:S05]  /*04e0*/  BSYNC.RECONVERGENT B0 ;  /* 0x0000000000007941 */ /* 0x000fea0003800200 */
.L_x_3:
[----:B------:R-:W0:Y:S01]  /*04f0*/  LDC.64 R2, c[0x0][0x388] ;  /* 0x0000e200ff027b82 */ /* 0x000e220000000a00 */
[----:B------:R-:W1:Y:S07]  /*0500*/  LDCU UR6, c[0x0][0x3a8] ;  /* 0x00007500ff0677ac */ /* 0x000e6e0008000800 */
[----:B------:R-:W2:Y:S01]  /*0510*/  LDC R0, c[0x0][0x3a4] ;  /* 0x0000e900ff007b82 */ /* 0x000ea20000000800 */
[----:B-1----:R-:W-:Y:S01]  /*0520*/  IADD3 R11, PT, PT, R6, -UR6, RZ ;  /* 0x80000006060b7c10 */ /* 0x002fe2000fffe0ff */
[----:B------:R-:W1:Y:S04]  /*0530*/  LDCU.64 UR6, c[0x0][0x398] ;  /* 0x00007300ff0677ac */ /* 0x000e680008000a00 */
[----:B0-----:R-:W-:-:S05]  /*0540*/  IMAD.WIDE R2, R11, 0x4, R2 ;  /* 0x000000040b027825 */ /* 0x001fca00078e0202 */
[----:B------:R0:W3:Y:S01]  /*0550*/  LDG.E R9, desc[UR4][R2.64] ;  /* 0x0000000402097981 */ /* 0x0000e2000c1e1900 */
[----:B--2---:R-:W-:-:S04]  /*0560*/  FADD R0, R0, R0 ;  /* 0x0000000000007221 */ /* 0x004fc80000000000 */
[----:B-1----:R-:W-:Y:S01]  /*0570*/  FMUL R12, R0, UR7 ;  /* 0x00000007000c7c20 */ /* 0x002fe20008400000 */
[----:B------:R-:W-:-:S03]  /*0580*/  IMAD.U32 R17, RZ, RZ, UR6 ;  /* 0x00000006ff117e24 */ /* 0x000fc6000f8e00ff */
[----:B------:R-:W1:Y:S08]  /*0590*/  MUFU.RCP R15, R12 ;  /* 0x0000000c000f7308 */ /* 0x000e700000001000 */
[----:B------:R-:W2:Y:S01]  /*05a0*/  FCHK P0, R17, R12 ;  /* 0x0000000c11007302 */ /* 0x000ea20000000000 */
[----:B-1----:R-:W-:-:S04]  /*05b0*/  FFMA R0, -R12, R15, 1 ;  /* 0x3f8000000c007423 */ /* 0x002fc8000000010f */
[----:B------:R-:W-:-:S04]  /*05c0*/  FFMA R0, R15, R0, R15 ;  /* 0x000000000f007223 */ /* 0x000fc8000000000f */
[----:B------:R-:W-:-:S04]  /*05d0*/  FFMA R15, R0, UR6, RZ ;  /* 0x00000006000f7c23 */ /* 0x000fc800080000ff */
[----:B0-----:R-:W-:-:S04]  /*05e0*/  FFMA R2, -R12, R15, UR6 ;  /* 0x000000060c027e23 */ /* 0x001fc8000800010f */
[----:B------:R-:W-:Y:S01]  /*05f0*/  FFMA R15, R0, R2, R15 ;  /* 0x00000002000f7223 */ /* 0x000fe2000000000f */
[----:B---3--:R-:W-:-:S04]  /*0600*/  FADD R3, R8, -R9 ;  /* 0x8000000908037221 */ /* 0x008fc80000000000 */
[----:B------:R-:W-:Y:S01]  /*0610*/  FFMA R10, R3, -R13, R10 ;  /* 0x8000000d030a7223 */ /* 0x000fe2000000000a */
[----:B--2---:R-:W-:Y:S06]  /*0620*/  @!P0 BRA `(.L_x_5) ;  /* 0x0000000000148947 */ /* 0x004fec0003800000 */
[----:B------:R-:W0:Y:S01]  /*0630*/  LDCU UR6, c[0x0][0x398] ;  /* 0x00007300ff0677ac */ /* 0x000e220008000800 */
[----:B------:R-:W-:Y:S02]  /*0640*/  MOV R3, R12 ;  /* 0x0000000c00037202 */ /* 0x000fe40000000f00 */
[----:B------:R-:W-:Y:S01]  /*0650*/  MOV R12, 0x680 ;  /* 0x00000680000c7802 */ /* 0x000fe20000000f00 */
[----:B0-----:R-:W-:-:S07]  /*0660*/  IMAD.U32 R0, RZ, RZ, UR6 ;  /* 0x00000006ff007e24 */ /* 0x001fce000f8e00ff */
[----:B------:R-:W-:Y:S05]  /*0670*/  CALL.REL.NOINC `($__internal_0_$__cuda_sm3x_div_rn_noftz_f32_slowpath) ;  /* 0x0000000000d07944 */ /* 0x000fea0003c00000 */
.L_x_5:
[----:B------:R-:W0:Y:S01]  /*0680*/  LDC.64 R2, c[0x0][0x390] ;  /* 0x0000e400ff027b82 */ /* 0x000e220000000a00 */
[----:B------:R-:W1:Y:S02]  /*0690*/  LDCU UR6, c[0x0][0x3a8] ;  /* 0x00007500ff0677ac */ /* 0x000e640008000800 */
[----:B-1----:R-:W-:Y:S01]  /*06a0*/  IADD3 R17, PT, PT, R6, UR6, RZ ;  /* 0x0000000606117c10 */ /* 0x002fe2000fffe0ff */
[----:B------:R-:W1:Y:S01]  /*06b0*/  LDCU UR6, c[0x0][0x3b0] ;  /* 0x00007600ff0677ac */ /* 0x000e620008000800 */
[----:B0-----:R-:W-:-:S04]  /*06c0*/  IMAD.WIDE R12, R11, 0x4, R2 ;  /* 0x000000040b0c7825 */ /* 0x001fc800078e0202 */
[----:B------:R-:W-:Y:S02]  /*06d0*/  IMAD.WIDE R2, R17, 0x4, R2 ;  /* 0x0000000411027825 */ /* 0x000fe400078e0202 */
[----:B------:R-:W2:Y:S01]  /*06e0*/  LDG.E R13, desc[UR4][R12.64] ;  /* 0x000000040c0d7981 */ /* 0x000ea2000c1e1900 */
[----:B------:R-:W0:Y:S03]  /*06f0*/  LDC.64 R16, c[0x0][0x398] ;  /* 0x0000e600ff107b82 */ /* 0x000e260000000a00 */
[----:B------:R0:W2:Y:S02]  /*0700*/  LDG.E R2, desc[UR4][R2.64] ;  /* 0x0000000402027981 */ /* 0x0000a4000c1e1900 */
[----:B0-----:R-:W-:Y:S01]  /*0710*/  FMUL R3, R17, R17 ;  /* 0x0000001111037220 */ /* 0x001fe20000400000 */
[----:B-1----:R-:W-:-:S03]  /*0720*/  FMUL R0, R16, UR6 ;  /* 0x0000000610007c20 */ /* 0x002fc60008400000 */
[----:B------:R-:W0:Y:S08]  /*0730*/  MUFU.RCP R14, R3 ;  /* 0x00000003000e7308 */ /* 0x000e300000001000 */
[----:B------:R-:W1:Y:S01]  /*0740*/  FCHK P0, R0, R3 ;  /* 0x0000000300007302 */ /* 0x000e620000000000 */
[----:B0-----:R-:W-:-:S04]  /*0750*/  FFMA R11, -R3, R14, 1 ;  /* 0x3f800000030b7423 */ /* 0x001fc8000000010e */
[----:B------:R-:W-:-:S04]  /*0760*/  FFMA R11, R14, R11, R14 ;  /* 0x0000000b0e0b7223 */ /* 0x000fc8000000000e */
[----:B------:R-:W-:Y:S01]  /*0770*/  FFMA R14, R0, R11, RZ ;  /* 0x0000000b000e7223 */ /* 0x000fe200000000ff */
[----:B--2---:R-:W-:-:S03]  /*0780*/  FADD R13, R2, -R13 ;  /* 0x8000000d020d7221 */ /* 0x004fc60000000000 */
[----:B------:R-:W-:Y:S01]  /*0790*/  FFMA R2, -R3, R14, R0 ;  /* 0x0000000e03027223 */ /* 0x000fe20000000100 */
[----:B------:R-:W-:-:S03]  /*07a0*/  FFMA R10, R13, -R15, R10 ;  /* 0x8000000f0d0a7223 */ /* 0x000fc6000000000a */
[----:B------:R-:W-:Y:S01]  /*07b0*/  FFMA R11, R11, R2, R14 ;  /* 0x000000020b0b7223 */ /* 0x000fe2000000000e */
[----:B-1----:R-:W-:Y:S06]  /*07c0*/  @!P0 BRA `(.L_x_6) ;  /* 0x00000000000c8947 */ /* 0x002fec0003800000 */
[----:B------:R-:W-:-:S07]  /*07d0*/  MOV R12, 0x7f0 ;  /* 0x000007f0000c7802 */ /* 0x000fce0000000f00 */
[----:B------:R-:W-:Y:S05]  /*07e0*/  CALL.REL.NOINC `($__internal_0_$__cuda_sm3x_div_rn_noftz_f32_slowpath) ;  /* 0x0000000000747944 */ /* 0x000fea0003c00000 */
[----:B------:R-:W-:-:S07]  /*07f0*/  IMAD.MOV.U32 R11, RZ, RZ, R15 ;  /* 0x000000ffff0b7224 */ /* 0x000fce00078e000f */
.L_x_6:
[----:B------:R-:W2:Y:S01]  /*0800*/  LDG.E R3, desc[UR4][R4.64+0x4] ;  /* 0x0000040404037981 */ /* 0x000ea2000c1e1900 */
[----:B------:R-:W0:Y:S01]  /*0810*/  LDC R13, c[0x0][0x3a0] ;  /* 0x0000e800ff0d7b82 */ /* 0x000e220000000800 */
[----:B------:R-:W-:Y:S01]  /*0820*/  FADD R8, R8, R8 ;  /* 0x0000000808087221 */ /* 0x000fe20000000000 */
[----:B0-----:R-:W-:-:S04]  /*0830*/  FMUL R13, R13, R13 ;  /* 0x0000000d0d0d7220 */ /* 0x001fc80000400000 */
[----:B------:R-:W0:Y:S08]  /*0840*/  MUFU.RCP R2, R13 ;  /* 0x0000000d00027308 */ /* 0x000e300000001000 */
[----:B------:R-:W1:Y:S01]  /*0850*/  FCHK P0, R0, R13 ;  /* 0x0000000d00007302 */ /* 0x000e620000000000 */
[----:B0-----:R-:W-:-:S04]  /*0860*/  FFMA R15, -R13, R2, 1 ;  /* 0x3f8000000d0f7423 */ /* 0x001fc80000000102 */
[----:B------:R-:W-:-:S04]  /*0870*/  FFMA R15, R2, R15, R2 ;  /* 0x0000000f020f7223 */ /* 0x000fc80000000002 */
[----:B------:R-:W-:Y:S01]  /*0880*/  FFMA R12, R0, R15, RZ ;  /* 0x0000000f000c7223 */ /* 0x000fe200000000ff */
[----:B--2---:R-:W-:-:S04]  /*0890*/  FADD R2, R3, -R8 ;  /* 0x8000000803027221 */ /* 0x004fc80000000000 */
[----:B------:R-:W-:Y:S01]  /*08a0*/  FADD R7, R7, R2 ;  /* 0x0000000207077221 */ /* 0x000fe20000000000 */
[----:B------:R-:W-:-:S03]  /*08b0*/  FFMA R2, -R13, R12, R0 ;  /* 0x0000000c0d027223 */ /* 0x000fc60000000100 */
[----:B------:R-:W-:Y:S01]  /*08c0*/  FFMA R10, R7, R11, R10 ;  /* 0x0000000b070a7223 */ /* 0x000fe2000000000a */
[----:B------:R-:W-:Y:S01]  /*08d0*/  FFMA R15, R15, R2, R12 ;  /* 0x000000020f0f7223 */ /* 0x000fe2000000000c */
[----:B-1----:R-:W-:Y:S06]  /*08e0*/  @!P0 BRA `(.L_x_7) ;  /* 0x00000000000c8947 */ /* 0x002fec0003800000 */
[----:B------:R-:W-:Y:S02]  /*08f0*/  MOV R3, R13 ;  /* 0x0000000d00037202 */ /* 0x000fe40000000f00 */
[----:B------:R-:W-:-:S07]  /*0900*/  MOV R12, 0x920 ;  /* 0x00000920000c7802 */ /* 0x000fce0000000f00 */
[----:B------:R-:W-:Y:S05]  /*0910*/  CALL.REL.NOINC `($__internal_0_$__cuda_sm3x_div_rn_noftz_f32_slowpath) ;  /* 0x0000000000287944 */ /* 0x000fea0003c00000 */
.L_x_7:
[----:B------:R-:W0:Y:S02]  /*0920*/  LDC R3, c[0x0][0x3a8] ;  /* 0x0000ea00ff037b82 */ /* 0x000e240000000800 */
[----:B0-----:R-:W-:-:S06]  /*0930*/  IMAD.WIDE R4, R3, 0x4, R4 ;  /* 0x0000000403047825 */ /* 0x001fcc00078e0204 */
[----:B------:R-:W0:Y:S01]  /*0940*/  LDC.64 R2, c[0x0][0x380] ;  /* 0x0000e000ff027b82 */ /* 0x000e220000000a00 */
[----:B------:R-:W2:Y:S01]  /*0950*/  LDG.E R5, desc[UR4][R4.64] ;  /* 0x0000000404057981 */ /* 0x000ea2000c1e1900 */
[----:B0-----:R-:W-:-:S04]  /*0960*/  IMAD.WIDE R6, R6, 0x4, R2 ;  /* 0x0000000406067825 */ /* 0x001fc800078e0202 */
[----:B--2---:R-:W-:-:S04]  /*0970*/  FADD R8, -R8, R5 ;  /* 0x0000000508087221 */ /* 0x004fc80000000100 */
[----:B------:R-:W-:-:S04]  /*0980*/  FADD R9, R9, R8 ;  /* 0x0000000809097221 */ /* 0x000fc80000000000 */
[----:B------:R-:W-:-:S05]  /*0990*/  FFMA R9, R9, R15, R10 ;  /* 0x0000000f09097223 */ /* 0x000fca000000000a */
[----:B------:R-:W-:Y:S01]  /*09a0*/  STG.E desc[UR4][R6.64], R9 ;  /* 0x0000000906007986 */ /* 0x000fe2000c101904 */
[----:B------:R-:W-:Y:S05]  /*09b0*/  EXIT ;  /* 0x000000000000794d */ /* 0x000fea0003800000 */
        .weak           $__internal_0_$__cuda_sm3x_div_rn_noftz_f32_slowpath
        .type           $__internal_0_$__cuda_sm3x_div_rn_noftz_f32_slowpath,@function
        .size           $__internal_0_$__cuda_sm3x_div_rn_noftz_f32_slowpath,(.L_x_79 - $__internal_0_$__cuda_sm3x_div_rn_noftz_f32_slowpath)
$__internal_0_$__cuda_sm3x_div_rn_noftz_f32_slowpath:
[----:B------:R-:W-:Y:S01]  /*09c0*/  SHF.R.U32.HI R13, RZ, 0x17, R3 ;  /* 0x00000017ff0d7819 */ /* 0x000fe20000011603 */
[----:B------:R-:W-:Y:S01]  /*09d0*/  BSSY.RECONVERGENT B1, `(.L_x_8) ;  /* 0x0000063000017945 */ /* 0x000fe20003800200 */
[----:B------:R-:W-:Y:S02]  /*09e0*/  SHF.R.U32.HI R2, RZ, 0x17, R0 ;  /* 0x00000017ff027819 */ /* 0x000fe40000011600 */
[----:B------:R-:W-:Y:S02]  /*09f0*/  LOP3.LUT R13, R13, 0xff, RZ, 0xc0, !PT ;  /* 0x000000ff0d0d7812 */ /* 0x000fe400078ec0ff */
[----:B------:R-:W-:Y:S02]  /*0a00*/  LOP3.LUT R17, R2, 0xff, RZ, 0xc0, !PT ;  /* 0x000000ff02117812 */ /* 0x000fe400078ec0ff */
[----:B------:R-:W-:Y:S01]  /*0a10*/  MOV R2, R0 ;  /* 0x0000000000027202 */ /* 0x000fe20000000f00 */
[----:B------:R-:W-:Y:S01]  /*0a20*/  VIADD R16, R13, 0xffffffff ;  /* 0xffffffff0d107836 */ /* 0x000fe20000000000 */
[----:B------:R-:W-:-:S04]  /*0a30*/  IADD3 R15, PT, PT, R17, -0x1, RZ ;  /* 0xffffffff110f7810 */ /* 0x000fc80007ffe0ff */
[----:B------:R-:W-:-:S04]  /*0a40*/  ISETP.GT.U32.AND P0, PT, R16, 0xfd, PT ;  /* 0x000000fd1000780c */ /* 0x000fc80003f04070 */
[----:B------:R-:W-:-:S13]  /*0a50*/  ISETP.GT.U32.OR P0, PT, R15, 0xfd, P0 ;  /* 0x000000fd0f00780c */ /* 0x000fda0000704470 */
[----:B------:R-:W-:Y:S01]  /*0a60*/  @!P0 IMAD.MOV.U32 R14, RZ, RZ, RZ ;  /* 0x000000ffff0e8224 */ /* 0x000fe200078e00ff */
[----:B------:R-:W-:Y:S06]  /*0a70*/  @!P0 BRA `(.L_x_9) ;  /* 0x00000000005c8947 */ /* 0x000fec0003800000 */
[----:B------:R-:W-:Y:S02]  /*0a80*/  FSETP.GTU.FTZ.AND P0, PT, |R0|, +INF , PT ;  /* 0x7f8000000000780b */ /* 0x000fe40003f1c200 */
[----:B------:R-:W-:-:S04]  /*0a90*/  FSETP.GTU.FTZ.AND P1, PT, |R3|, +INF , PT ;  /* 0x7f8000000300780b */ /* 0x000fc80003f3c200 */
[----:B------:R-:W-:-:S13]  /*0aa0*/  PLOP3.LUT P0, PT, P0, P1, PT, 0xf8, 0x8f ;  /* 0x00000000008f781c */ /* 0x000fda0000703f70 */
[----:B------:R-:W-:Y:S05]  /*0ab0*/  @P0 BRA `(.L_x_10) ;  /* 0x00000004004c0947 */ /* 0x000fea0003800000 */
[----:B------:R-:W-:-:S13]  /*0ac0*/  LOP3.LUT P0, RZ, R3, 0x7fffffff, R2, 0xc8, !PT ;  /* 0x7fffffff03ff7812 */ /* 0x000fda000780c802 */
[----:B------:R-:W-:Y:S05]  /*0ad0*/  @!P0 BRA `(.L_x_11) ;  /* 0x00000004003c8947 */ /* 0x000fea0003800000 */
[C---:B------:R-:W-:Y:S02]  /*0ae0*/  FSETP.NEU.FTZ.AND P2, PT, |R0|.reuse, +INF , PT ;  /* 0x7f8000000000780b */ /* 0x040fe40003f5d200 */
[----:B------:R-:W-:Y:S02]  /*0af0*/  FSETP.NEU.FTZ.AND P1, PT, |R3|, +INF , PT ;  /* 0x7f8000000300780b */ /* 0x000fe40003f3d200 */
[----:B------:R-:W-:-:S11]  /*0b00*/  FSETP.NEU.FTZ.AND P0, PT, |R0|, +INF , PT ;  /* 0x7f8000000000780b */ /* 0x000fd60003f1d200 */
[----:B------:R-:W-:Y:S05]  /*0b10*/  @!P1 BRA !P2, `(.L_x_11) ;  /* 0x00000004002c9947 */ /* 0x000fea0005000000 */
[----:B------:R-:W-:-:S04]  /*0b20*/  LOP3.LUT P2, RZ, R2, 0x7fffffff, RZ, 0xc0, !PT ;  /* 0x7fffffff02ff7812 */ /* 0x000fc8000784c0ff */
[----:B------:R-:W-:-:S13]  /*0b30*/  PLOP3.LUT P1, PT, P1, P2, PT, 0x2f, 0xf2 ;  /* 0x0000000000f2781c */ /* 0x000fda0000f24577 */
[----:B------:R-:W-:Y:S05]  /*0b40*/  @P1 BRA `(.L_x_12) ;  /* 0x0000000400181947 */ /* 0x000fea0003800000 */
[----:B------:R-:W-:-:S04]  /*0b50*/  LOP3.LUT P1, RZ, R3, 0x7fffffff, RZ, 0xc0, !PT ;  /* 0x7fffffff03ff7812 */ /* 0x000fc8000782c0ff */
[----:B------:R-:W-:-:S13]  /*0b60*/  PLOP3.LUT P0, PT, P0, P1, PT, 0x2f, 0xf2 ;  /* 0x0000000000f2781c */ /* 0x000fda0000702577 */
[----:B------:R-:W-:Y:S05]  /*0b70*/  @P0 BRA `(.L_x_13) ;  /* 0x0000000400000947 */ /* 0x000fea0003800000 */
[----:B------:R-:W-:Y:S02]  /*0b80*/  ISETP.GE.AND P0, PT, R15, RZ, PT ;  /* 0x000000ff0f00720c */ /* 0x000fe40003f06270 */
[----:B------:R-:W-:-:S11]  /*0b90*/  ISETP.GE.AND P1, PT, R16, RZ, PT ;  /* 0x000000ff1000720c */ /* 0x000fd60003f26270 */
[----:B------:R-:W-:Y:S01]  /*0ba0*/  @P0 MOV R14, RZ ;  /* 0x000000ff000e0202 */ /* 0x000fe20000000f00 */
[----:B------:R-:W-:Y:S01]  /*0bb0*/  @!P0 FFMA R2, R0, 1.84467440737095516160e+19, RZ ;  /* 0x5f80000000028823 */ /* 0x000fe200000000ff */
[----:B------:R-:W-:Y:S01]  /*0bc0*/  @!P0 MOV R14, 0xffffffc0 ;  /* 0xffffffc0000e8802 */ /* 0x000fe20000000f00 */
[----:B------:R-:W-:-:S04]  /*0bd0*/  @!P1 FFMA R3, R3, 1.84467440737095516160e+19, RZ ;  /* 0x5f80000003039823 */ /* 0x000fc800000000ff */
[----:B------:R-:W-:-:S07]  /*0be0*/  @!P1 VIADD R14, R14, 0x40 ;  /* 0x000000400e0e9836 */ /* 0x000fce0000000000 */
.L_x_9:
[----:B------:R-:W-:Y:S01]  /*0bf0*/  LEA R16, R13, 0xc0800000, 0x17 ;  /* 0xc08000000d107811 */ /* 0x000fe200078eb8ff */
[----:B------:R-:W-:Y:S01]  /*0c00*/  BSSY.RECONVERGENT B2, `(.L_x_14) ;  /* 0x0000036000027945 */ /* 0x000fe20003800200 */
[----:B------:R-:W-:Y:S02]  /*0c10*/  IADD3 R17, PT, PT, R17, -0x7f, RZ ;  /* 0xffffff8111117810 */ /* 0x000fe40007ffe0ff */
[----:B------:R-:W-:-:S03]  /*0c20*/  IADD3 R18, PT, PT, -R16, R3, RZ ;  /* 0x0000000310127210 */ /* 0x000fc60007ffe1ff */
[C---:B------:R-:W-:Y:S01]  /*0c30*/  IMAD R2, R17.reuse, -0x800000, R2 ;  /* 0xff80000011027824 */ /* 0x040fe200078e0202 */
[----:B------:R-:W0:Y:S01]  /*0c40*/  MUFU.RCP R3, R18 ;  /* 0x0000001200037308 */ /* 0x000e220000001000 */
[----:B------:R-:W-:Y:S01]  /*0c50*/  FADD.FTZ R15, -R18, -RZ ;  /* 0x800000ff120f7221 */ /* 0x000fe20000010100 */
[----:B------:R-:W-:-:S05]  /*0c60*/  IADD3 R17, PT, PT, R17, 0x7f, -R13 ;  /* 0x0000007f11117810 */ /* 0x000fca0007ffe80d */
[----:B------:R-:W-:Y:S02]  /*0c70*/  IMAD.IADD R17, R17, 0x1, R14 ;  /* 0x0000000111117824 */ /* 0x000fe400078e020e */
[----:B0-----:R-:W-:-:S04]  /*0c80*/  FFMA R16, R3, R15, 1 ;  /* 0x3f80000003107423 */ /* 0x001fc8000000000f */
[----:B------:R-:W-:-:S04]  /*0c90*/  FFMA R3, R3, R16, R3 ;  /* 0x0000001003037223 */ /* 0x000fc80000000003 */
[----:B------:R-:W-:-:S04]  /*0ca0*/  FFMA R16, R2, R3, RZ ;  /* 0x0000000302107223 */ /* 0x000fc800000000ff */
[----:B------:R-:W-:-:S04]  /*0cb0*/  FFMA R19, R15, R16, R2 ;  /* 0x000000100f137223 */ /* 0x000fc80000000002 */
[----:B------:R-:W-:-:S04]  /*0cc0*/  FFMA R16, R3, R19, R16 ;  /* 0x0000001303107223 */ /* 0x000fc80000000010 */
[----:B------:R-:W-:-:S04]  /*0cd0*/  FFMA R15, R15, R16, R2 ;  /* 0x000000100f0f7223 */ /* 0x000fc80000000002 */
[----:B------:R-:W-:-:S05]  /*0ce0*/  FFMA R2, R3, R15, R16 ;  /* 0x0000000f03027223 */ /* 0x000fca0000000010 */
[----:B------:R-:W-:-:S04]  /*0cf0*/  SHF.R.U32.HI R13, RZ, 0x17, R2 ;  /* 0x00000017ff0d7819 */ /* 0x000fc80000011602 */
[----:B------:R-:W-:-:S04]  /*0d00*/  LOP3.LUT R13, R13, 0xff, RZ, 0xc0, !PT ;  /* 0x000000ff0d0d7812 */ /* 0x000fc800078ec0ff */
[----:B------:R-:W-:-:S04]  /*0d10*/  IADD3 R18, PT, PT, R13, R17, RZ ;  /* 0x000000110d127210 */ /* 0x000fc80007ffe0ff */
[----:B------:R-:W-:-:S04]  /*0d20*/  IADD3 R13, PT, PT, R18, -0x1, RZ ;  /* 0xffffffff120d7810 */ /* 0x000fc80007ffe0ff */
[----:B------:R-:W-:-:S13]  /*0d30*/  ISETP.GE.U32.AND P0, PT, R13, 0xfe, PT ;  /* 0x000000fe0d00780c */ /* 0x000fda0003f06070 */
[----:B------:R-:W-:Y:S05]  /*0d40*/  @!P0 BRA `(.L_x_15) ;  /* 0x0000000000808947 */ /* 0x000fea0003800000 */
[----:B------:R-:W-:-:S13]  /*0d50*/  ISETP.GT.AND P0, PT, R18, 0xfe, PT ;  /* 0x000000fe1200780c */ /* 0x000fda0003f04270 */
[----:B------:R-:W-:Y:S05]  /*0d60*/  @P0 BRA `(.L_x_16) ;  /* 0x00000000006c0947 */ /* 0x000fea0003800000 */
[----:B------:R-:W-:-:S13]  /*0d70*/  ISETP.GE.AND P0, PT, R18, 0x1, PT ;  /* 0x000000011200780c */ /* 0x000fda0003f06270 */
[----:B------:R-:W-:Y:S05]  /*0d80*/  @P0 BRA `(.L_x_17) ;  /* 0x0000000000740947 */ /* 0x000fea0003800000 */
[----:B------:R-:W-:Y:S02]  /*0d90*/  ISETP.GE.AND P0, PT, R18, -0x18, PT ;  /* 0xffffffe81200780c */ /* 0x000fe40003f06270 */
[----:B------:R-:W-:-:S11]  /*0da0*/  LOP3.LUT R2, R2, 0x80000000, RZ, 0xc0, !PT ;  /* 0x8000000002027812 */ /* 0x000fd600078ec0ff */
[----:B------:R-:W-:Y:S05]  /*0db0*/  @!P0 BRA `(.L_x_17) ;  /* 0x0000000000688947 */ /* 0x000fea0003800000 */
[-CC-:B------:R-:W-:Y:S01]  /*0dc0*/  FFMA.RZ R13, R3, R15.reuse, R16.reuse ;  /* 0x0000000f030d7223 */ /* 0x180fe2000000c010 */
[C---:B------:R-:W-:Y:S02]  /*0dd0*/  ISETP.NE.AND P2, PT, R18.reuse, RZ, PT ;  /* 0x000000ff1200720c */ /* 0x040fe40003f45270 */
[C---:B------:R-:W-:Y:S02]  /*0de0*/  ISETP.NE.AND P1, PT, R18.reuse, RZ, PT ;  /* 0x000000ff1200720c */ /* 0x040fe40003f25270 */
[----:B------:R-:W-:Y:S01]  /*0df0*/  LOP3.LUT R14, R13, 0x7fffff, RZ, 0xc0, !PT ;  /* 0x007fffff0d0e7812 */ /* 0x000fe200078ec0ff */
[CCC-:B------:R-:W-:Y:S01]  /*0e00*/  FFMA.RP R13, R3.reuse, R15.reuse, R16.reuse ;  /* 0x0000000f030d7223 */ /* 0x1c0fe20000008010 */
[----:B------:R-:W-:Y:S01]  /*0e10*/  FFMA.RM R16, R3, R15, R16 ;  /* 0x0000000f03107223 */ /* 0x000fe20000004010 */
[----:B------:R-:W-:Y:S01]  /*0e20*/  VIADD R3, R18, 0x20 ;  /* 0x0000002012037836 */ /* 0x000fe20000000000 */
[----:B------:R-:W-:Y:S02]  /*0e30*/  LOP3.LUT R14, R14, 0x800000, RZ, 0xfc, !PT ;  /* 0x008000000e0e7812 */ /* 0x000fe400078efcff */
[----:B------:R-:W-:-:S02]  /*0e40*/  IADD3 R15, PT, PT, -R18, RZ, RZ ;  /* 0x000000ff120f7210 */ /* 0x000fc40007ffe1ff */
[----:B------:R-:W-:Y:S02]  /*0e50*/  SHF.L.U32 R3, R14, R3, RZ ;  /* 0x000000030e037219 */ /* 0x000fe400000006ff */
[----:B------:R-:W-:Y:S02]  /*0e60*/  FSETP.NEU.FTZ.AND P0, PT, R13, R16, PT ;  /* 0x000000100d00720b */ /* 0x000fe40003f1d000 */
[----:B------:R-:W-:Y:S02]  /*0e70*/  SEL R13, R15, RZ, P2 ;  /* 0x000000ff0f0d7207 */ /* 0x000fe40001000000 */
[----:B------:R-:W-:Y:S02]  /*0e80*/  ISETP.NE.AND P1, PT, R3, RZ, P1 ;  /* 0x000000ff0300720c */ /* 0x000fe40000f25270 */
[----:B------:R-:W-:Y:S02]  /*0e90*/  SHF.R.U32.HI R13, RZ, R13, R14 ;  /* 0x0000000dff0d7219 */ /* 0x000fe4000001160e */
[----:B------:R-:W-:-:S02]  /*0ea0*/  PLOP3.LUT P0, PT, P0, P1, PT, 0xf8, 0x8f ;  /* 0x00000000008f781c */ /* 0x000fc40000703f70 */
[----:B------:R-:W-:Y:S02]  /*0eb0*/  SHF.R.U32.HI R14, RZ, 0x1, R13 ;  /* 0x00000001ff0e7819 */ /* 0x000fe4000001160d */
[----:B------:R-:W-:-:S04]  /*0ec0*/  SEL R3, RZ, 0x1, !P0 ;  /* 0x00000001ff037807 */ /* 0x000fc80004000000 */
[----:B------:R-:W-:-:S04]  /*0ed0*/  LOP3.LUT R16, R3, 0x1, R14, 0xf8, !PT ;  /* 0x0000000103107812 */ /* 0x000fc800078ef80e */
[----:B------:R-:W-:-:S04]  /*0ee0*/  LOP3.LUT R13, R16, R13, RZ, 0xc0, !PT ;  /* 0x0000000d100d7212 */ /* 0x000fc800078ec0ff */
[----:B------:R-:W-:-:S04]  /*0ef0*/  IADD3 R13, PT, PT, R14, R13, RZ ;  /* 0x0000000d0e0d7210 */ /* 0x000fc80007ffe0ff */
[----:B------:R-:W-:Y:S01]  /*0f00*/  LOP3.LUT R2, R13, R2, RZ, 0xfc, !PT ;  /* 0x000000020d027212 */ /* 0x000fe200078efcff */
[----:B------:R-:W-:Y:S06]  /*0f10*/  BRA `(.L_x_17) ;  /* 0x0000000000107947 */ /* 0x000fec0003800000 */
.L_x_16:
[----:B------:R-:W-:-:S04]  /*0f20*/  LOP3.LUT R2, R2, 0x80000000, RZ, 0xc0, !PT ;  /* 0x8000000002027812 */ /* 0x000fc800078ec0ff */
[----:B------:R-:W-:Y:S01]  /*0f30*/  LOP3.LUT R2, R2, 0x7f800000, RZ, 0xfc, !PT ;  /* 0x7f80000002027812 */ /* 0x000fe200078efcff */
[----:B------:R-:W-:Y:S06]  /*0f40*/  BRA `(.L_x_17) ;  /* 0x0000000000047947 */ /* 0x000fec0003800000 */
.L_x_15:
[----:B------:R-:W-:-:S07]  /*0f50*/  IMAD R2, R17, 0x800000, R2 ;  /* 0x0080000011027824 */ /* 0x000fce00078e0202 */
.L_x_17:
[----:B------:R-:W-:Y:S05]  /*0f60*/  BSYNC.RECONVERGENT B2 ;  /* 0x0000000000027941 */ /* 0x000fea0003800200 */
.L_x_14:
[----:B------:R-:W-:Y:S05]  /*0f70*/  BRA `(.L_x_18) ;  /* 0x0000000000207947 */ /* 0x000fea0003800000 */
.L_x_13:
[----:B------:R-:W-:-:S04]  /*0f80*/  LOP3.LUT R2, R3, 0x80000000, R2, 0x48, !PT ;  /* 0x8000000003027812 */ /* 0x000fc800078e4802 */
[----:B------:R-:W-:Y:S01]  /*0f90*/  LOP3.LUT R2, R2, 0x7f800000, RZ, 0xfc, !PT ;  /* 0x7f80000002027812 */ /* 0x000fe200078efcff */
[----:B------:R-:W-:Y:S06]  /*0fa0*/  BRA `(.L_x_18) ;  /* 0x0000000000147947 */ /* 0x000fec0003800000 */
.L_x_12:
[----:B------:R-:W-:Y:S01]  /*0fb0*/  LOP3.LUT R2, R3, 0x80000000, R2, 0x48, !PT ;  /* 0x8000000003027812 */ /* 0x000fe200078e4802 */
[----:B------:R-:W-:Y:S06]  /*0fc0*/  BRA `(.L_x_18) ;  /* 0x00000000000c7947 */ /* 0x000fec0003800000 */
.L_x_11:
[----:B------:R-:W0:Y:S01]  /*0fd0*/  MUFU.RSQ R2, -QNAN ;  /* 0xffc0000000027908 */ /* 0x000e220000001400 */
[----:B------:R-:W-:Y:S05]  /*0fe0*/  BRA `(.L_x_18) ;  /* 0x0000000000047947 */ /* 0x000fea0003800000 */
.L_x_10:
[----:B------:R-:W-:-:S07]  /*0ff0*/  FADD.FTZ R2, R0, R3 ;  /* 0x0000000300027221 */ /* 0x000fce0000010000 */
.L_x_18:
[----:B------:R-:W-:Y:S05]  /*1000*/  BSYNC.RECONVERGENT B1 ;  /* 0x0000000000017941 */ /* 0x000fea0003800200 */
.L_x_8:
[----:B------:R-:W-:Y:S01]  /*1010*/  HFMA2 R13, -RZ, RZ, 0, 0 ;  /* 0x00000000ff0d7431 */ /* 0x000fe200000001ff */
[----:B0-----:R-:W-:-:S03]  /*1020*/  MOV R15, R2 ;  /* 0x00000002000f7202 */ /* 0x001fc60000000f00 */
[----:B------:R-:W-:Y:S05]  /*1030*/  RET.REL.NODEC R12 `(_Z10calcInnerVPfS_S_ffffiif) ;  /* 0xffffffec0cf07950 */ /* 0x000fea0003c3ffff */
.L_x_19:
        /* <DEDUP_REMOVED lines=12> */
.L_x_79:


//--------------------- .text._Z10calcInnerUPfS_S_ffffiif --------------------------
	.section	.text._Z10calcInnerUPfS_S_ffffiif,"ax",@progbits
	.align	128
        .global         _Z10calcInnerUPfS_S_ffffiif
        .type           _Z10calcInnerUPfS_S_ffffiif,@function
        .size           _Z10calcInnerUPfS_S_ffffiif,(.L_x_80 - _Z10calcInnerUPfS_S_ffffiif)
        .other          _Z10calcInnerUPfS_S_ffffiif,@"STO_CUDA_ENTRY STV_DEFAULT"
_Z10calcInnerUPfS_S_ffffiif:
.text._Z10calcInnerUPfS_S_ffffiif:
        /* <DEDUP_REMOVED lines=57> */
[----:B------:R-:W-:Y:S05]  /*0390*/  CALL.REL.NOINC `($__internal_1_$__cuda_sm3x_div_rn_noftz_f32_slowpath) ;  /* 0x0000000400887944 */ /* 0x000fea0003c00000 */
[----:B------:R-:W-:-:S07]  /*03a0*/  IMAD.MOV.U32 R3, RZ, RZ, R2 ;  /* 0x000000ffff037224 */ /* 0x000fce00078e0002 */
.L_x_21:
[----:B------:R-:W-:Y:S05]  /*03b0*/  BSYNC.RECONVERGENT B0 ;  /* 0x0000000000007941 */ /* 0x000fea0003800200 */
.L_x_20:
        /* <DEDUP_REMOVED lines=16> */
[----:B------:R-:W-:Y:S05]  /*04c0*/  CALL.REL.NOINC `($__internal_1_$__cuda_sm3x_div_rn_noftz_f32_slowpath) ;  /* 0x00000004003c7944 */ /* 0x000fea0003c00000 */
[----:B------:R-:W-:-:S07]  /*04d0*/  IMAD.MOV.U32 R11, RZ, RZ, R2 ;  /* 0x000000ffff0b7224 */ /* 0x000fce00078e0002 */
.L_x_23:
[----:B------:R-:W-:Y:S05]  /*04e0*/  BSYNC.RECONVERGENT B0 ;  /* 0x0000000000007941 */ /* 0x000fea0003800200 */
.L_x_22:
        /* <DEDUP_REMOVED lines=24> */
[----:B------:R-:W-:Y:S05]  /*0670*/  CALL.REL.NOINC `($__internal_1_$__cuda_sm3x_div_rn_noftz_f32_slowpath) ;  /* 0x0000000000d07944 */ /* 0x000fea0003c00000 */
[----:B------:R-:W-:-:S07]  /*0680*/  MOV R13, R2 ;  /* 0x00000002000d7202 */ /* 0x000fce0000000f00 */
.L_x_24:
[----:B------:R-:W0:Y:S01]  /*0690*/  LDC.64 R2, c[0x0][0x390] ;  /* 0x0000e400ff027b82 */ /* 0x000e220000000a00 */
[----:B------:R-:W1:Y:S07]  /*06a0*/  LDCU UR6, c[0x0][0x3b0] ;  /* 0x00007600ff0677ac */ /* 0x000e6e0008000800 */
[----:B------:R-:W2:Y:S01]  /*06b0*/  LDC.64 R16, c[0x0][0x398] ;  /* 0x0000e600ff107b82 */ /* 0x000ea20000000a00 */
[----:B0-----:R-:W-:-:S05]  /*06c0*/  IMAD.WIDE R2, R6, 0x4, R2 ;  /* 0x0000000406027825 */ /* 0x001fca00078e0202 */
[----:B------:R-:W3:Y:S04]  /*06d0*/  LDG.E R11, desc[UR4][R2.64+0x4] ;  /* 0x00000404020b7981 */ /* 0x000ee8000c1e1900 */
[----:B------:R0:W3:Y:S01]  /*06e0*/  LDG.E R12, desc[UR4][R2.64+-0x4] ;  /* 0xfffffc04020c7981 */ /* 0x0000e2000c1e1900 */
[----:B--2---:R-:W-:Y:S01]  /*06f0*/  FMUL R15, R17, R17 ;  /* 0x00000011110f7220 */ /* 0x004fe20000400000 */
[----:B-1----:R-:W-:-:S03]  /*0700*/  FMUL R0, R16, UR6 ;  /* 0x0000000610007c20 */ /* 0x002fc60008400000 */
[----:B------:R-:W1:Y:S08]  /*0710*/  MUFU.RCP R14, R15 ;  /* 0x0000000f000e7308 */ /* 0x000e700000001000 */
[----:B------:R-:W2:Y:S01]  /*0720*/  FCHK P0, R0, R15 ;  /* 0x0000000f00007302 */ /* 0x000ea20000000000 */
[----:B-1----:R-:W-:-:S04]  /*0730*/  FFMA R17, -R15, R14, 1 ;  /* 0x3f8000000f117423 */ /* 0x002fc8000000010e */
[----:B------:R-:W-:-:S04]  /*0740*/  FFMA R17, R14, R17, R14 ;  /* 0x000000110e117223 */ /* 0x000fc8000000000e */
[----:B------:R-:W-:-:S04]  /*0750*/  FFMA R14, R0, R17, RZ ;  /* 0x00000011000e7223 */ /* 0x000fc800000000ff */
[----:B0-----:R-:W-:-:S04]  /*0760*/  FFMA R2, -R15, R14, R0 ;  /* 0x0000000e0f027223 */ /* 0x001fc80000000100 */
[----:B------:R-:W-:Y:S01]  /*0770*/  FFMA R17, R17, R2, R14 ;  /* 0x0000000211117223 */ /* 0x000fe2000000000e */
[----:B---3--:R-:W-:-:S04]  /*0780*/  FADD R11, R11, -R12 ;  /* 0x8000000c0b0b7221 */ /* 0x008fc80000000000 */
[----:B------:R-:W-:Y:S01]  /*0790*/  FFMA R10, R11, -R13, R10 ;  /* 0x8000000d0b0a7223 */ /* 0x000fe2000000000a */
[----:B--2---:R-:W-:Y:S06]  /*07a0*/  @!P0 BRA `(.L_x_25) ;  /* 0x0000000000108947 */ /* 0x004fec0003800000 */
[----:B------:R-:W-:Y:S01]  /*07b0*/  IMAD.MOV.U32 R3, RZ, RZ, R15 ;  /* 0x000000ffff037224 */ /* 0x000fe200078e000f */
[----:B------:R-:W-:-:S07]  /*07c0*/  MOV R12, 0x7e0 ;  /* 0x000007e0000c7802 */ /* 0x000fce0000000f00 */
[----:B------:R-:W-:Y:S05]  /*07d0*/  CALL.REL.NOINC `($__internal_1_$__cuda_sm3x_div_rn_noftz_f32_slowpath) ;  /* 0x0000000000787944 */ /* 0x000fea0003c00000 */
[----:B------:R-:W-:-:S07]  /*07e0*/  MOV R17, R2 ;  /* 0x0000000200117202 */ /* 0x000fce0000000f00 */
.L_x_25:
        /* <DEDUP_REMOVED lines=15> */
[----:B------:R-:W-:Y:S01]  /*08e0*/  IMAD.MOV.U32 R3, RZ, RZ, R11 ;  /* 0x000000ffff037224 */ /* 0x000fe200078e000b */
[----:B------:R-:W-:-:S07]  /*08f0*/  MOV R12, 0x910 ;  /* 0x00000910000c7802 */ /* 0x000fce0000000f00 */
[----:B------:R-:W-:Y:S05]  /*0900*/  CALL.REL.NOINC `($__internal_1_$__cuda_sm3x_div_rn_noftz_f32_slowpath) ;  /* 0x00000000002c7944 */ /* 0x000fea0003c00000 */
[----:B------:R-:W-:-:S07]  /*0910*/  MOV R13, R2 ;  /* 0x00000002000d7202 */ /* 0x000fce0000000f00 */
.L_x_26:
[----:B------:R-:W0:Y:S02]  /*0920*/  LDC R3, c[0x0][0x3a8] ;  /* 0x0000ea00ff037b82 */ /* 0x000e240000000800 */
[----:B0-----:R-:W-:-:S06]  /*0930*/  IMAD.WIDE R4, R3, 0x4, R4 ;  /* 0x0000000403047825 */ /* 0x001fcc00078e0204 */
[----:B------:R-:W0:Y:S01]  /*0940*/  LDC.64 R2, c[0x0][0x380] ;  /* 0x0000e000ff027b82 */ /* 0x000e220000000a00 */
[----:B------:R-:W2:Y:S02]  /*0950*/  LDG.E R5, desc[UR4][R4.64] ;  /* 0x0000000404057981 */ /* 0x000ea4000c1e1900 */
[----:B--2---:R-:W-:-:S04]  /*0960*/  FADD R8, -R8, R5 ;  /* 0x0000000508087221 */ /* 0x004fc80000000100 */
[----:B------:R-:W-:Y:S01]  /*0970*/  FADD R9, R7, R8 ;  /* 0x0000000807097221 */ /* 0x000fe20000000000 */
[----:B0-----:R-:W-:-:S04]  /*0980*/  IMAD.WIDE R6, R6, 0x4, R2 ;  /* 0x0000000406067825 */ /* 0x001fc800078e0202 */
[----:B------:R-:W-:-:S05]  /*0990*/  FFMA R9, R9, R13, R10 ;  /* 0x0000000d09097223 */ /* 0x000fca000000000a */
[----:B------:R-:W-:Y:S01]  /*09a0*/  STG.E desc[UR4][R6.64], R9 ;  /* 0x0000000906007986 */ /* 0x000fe2000c101904 */
[----:B------:R-:W-:Y:S05]  /*09b0*/  EXIT ;  /* 0x000000000000794d */ /* 0x000fea0003800000 */
        .weak           $__internal_1_$__cuda_sm3x_div_rn_noftz_f32_slowpath
        .type           $__internal_1_$__cuda_sm3x_div_rn_noftz_f32_slowpath,@function
        .size           $__internal_1_$__cuda_sm3x_div_rn_noftz_f32_slowpath,(.L_x_80 - $__internal_1_$__cuda_sm3x_div_rn_noftz_f32_slowpath)
$__internal_1_$__cuda_sm3x_div_rn_noftz_f32_slowpath:
[----:B------:R-:W-:Y:S01]  /*09c0*/  SHF.R.U32.HI R11, RZ, 0x17, R3 ;  /* 0x00000017ff0b7819 */ /* 0x000fe20000011603 */
[----:B------:R-:W-:Y:S01]  /*09d0*/  BSSY.RECONVERGENT B1, `(.L_x_27) ;  /* 0x0000063000017945 */ /* 0x000fe20003800200 */
[--C-:B------:R-:W-:Y:S02]  /*09e0*/  SHF.R.U32.HI R2, RZ, 0x17, R0.reuse ;  /* 0x00000017ff027819 */ /* 0x100fe40000011600 */
[----:B------:R-:W-:Y:S02]  /*09f0*/  LOP3.LUT R11, R11, 0xff, RZ, 0xc0, !PT ;  /* 0x000000ff0b0b7812 */ /* 0x000fe400078ec0ff */
[----:B------:R-:W-:Y:S01]  /*0a00*/  LOP3.LUT R16, R2, 0xff, RZ, 0xc0, !PT ;  /* 0x000000ff02107812 */ /* 0x000fe200078ec0ff */
[----:B------:R-:W-:Y:S02]  /*0a10*/  IMAD.MOV.U32 R2, RZ, RZ, R0 ;  /* 0x000000ffff027224 */ /* 0x000fe400078e0000 */
[----:B------:R-:W-:Y:S01]  /*0a20*/  VIADD R15, R11, 0xffffffff ;  /* 0xffffffff0b0f7836 */ /* 0x000fe20000000000 */
[----:B------:R-:W-:-:S04]  /*0a30*/  IADD3 R14, PT, PT, R16, -0x1, RZ ;  /* 0xffffffff100e7810 */ /* 0x000fc80007ffe0ff */
[----:B------:R-:W-:-:S04]  /*0a40*/  ISETP.GT.U32.AND P0, PT, R15, 0xfd, PT ;  /* 0x000000fd0f00780c */ /* 0x000fc80003f04070 */
[----:B------:R-:W-:-:S13]  /*0a50*/  ISETP.GT.U32.OR P0, PT, R14, 0xfd, P0 ;  /* 0x000000fd0e00780c */ /* 0x000fda0000704470 */
[----:B------:R-:W-:Y:S01]  /*0a60*/  @!P0 MOV R13, RZ ;  /* 0x000000ff000d8202 */ /* 0x000fe20000000f00 */
        /* <DEDUP_REMOVED lines=20> */
[----:B------:R-:W-:Y:S02]  /*0bb0*/  @!P0 IMAD.MOV.U32 R13, RZ, RZ, -0x40 ;  /* 0xffffffc0ff0d8424 */ /* 0x000fe400078e00ff */
[----:B------:R-:W-:Y:S01]  /*0bc0*/  @!P0 FFMA R2, R0, 1.84467440737095516160e+19, RZ ;  /* 0x5f80000000028823 */ /* 0x000fe200000000ff */
[----:B------:R-:W-:Y:S02]  /*0bd0*/  @!P1 FFMA R3, R3, 1.84467440737095516160e+19, RZ ;  /* 0x5f80000003039823 */ /* 0x000fe400000000ff */
[----:B------:R-:W-:-:S07]  /*0be0*/  @!P1 IADD3 R13, PT, PT, R13, 0x40, RZ ;  /* 0x000000400d0d9810 */ /* 0x000fce0007ffe0ff */
.L_x_28:
[----:B------:R-:W-:Y:S01]  /*0bf0*/  LEA R14, R11, 0xc0800000, 0x17 ;  /* 0xc08000000b0e7811 */ /* 0x000fe200078eb8ff */
[----:B------:R-:W-:Y:S01]  /*0c00*/  VIADD R16, R16, 0xffffff81 ;  /* 0xffffff8110107836 */ /* 0x000fe20000000000 */
[----:B------:R-:W-:Y:S02]  /*0c10*/  BSSY.RECONVERGENT B2, `(.L_x_33) ;  /* 0x0000035000027945 */ /* 0x000fe40003800200 */
[----:B------:R-:W-:Y:S01]  /*0c20*/  IADD3 R17, PT, PT, -R14, R3, RZ ;  /* 0x000000030e117210 */ /* 0x000fe20007ffe1ff */
[C---:B------:R-:W-:Y:S01]  /*0c30*/  IMAD R2, R16.reuse, -0x800000, R2 ;  /* 0xff80000010027824 */ /* 0x040fe200078e0202 */
[----:B------:R-:W-:Y:S02]  /*0c40*/  IADD3 R16, PT, PT, R16, 0x7f, -R11 ;  /* 0x0000007f10107810 */ /* 0x000fe40007ffe80b */
[----:B------:R-:W0:Y:S01]  /*0c50*/  MUFU.RCP R3, R17 ;  /* 0x0000001100037308 */ /* 0x000e220000001000 */
[----:B------:R-:W-:Y:S01]  /*0c60*/  FADD.FTZ R15, -R17, -RZ ;  /* 0x800000ff110f7221 */ /* 0x000fe20000010100 */
[----:B------:R-:W-:-:S03]  /*0c70*/  IADD3 R16, PT, PT, R16, R13, RZ ;  /* 0x0000000d10107210 */ /* 0x000fc60007ffe0ff */
        /* <DEDUP_REMOVED lines=9> */
[----:B------:R-:W-:-:S05]  /*0d10*/  IADD3 R17, PT, PT, R11, R16, RZ ;  /* 0x000000100b117210 */ /* 0x000fca0007ffe0ff */
[----:B------:R-:W-:-:S05]  /*0d20*/  VIADD R11, R17, 0xffffffff ;  /* 0xffffffff110b7836 */ /* 0x000fca0000000000 */
        /* <DEDUP_REMOVED lines=10> */
[C---:B------:R-:W-:Y:S02]  /*0dd0*/  IADD3 R16, PT, PT, R17.reuse, 0x20, RZ ;  /* 0x0000002011107810 */ /* 0x040fe40007ffe0ff */
[----:B------:R-:W-:Y:S02]  /*0de0*/  ISETP.NE.AND P2, PT, R17, RZ, PT ;  /* 0x000000ff1100720c */ /* 0x000fe40003f45270 */
[----:B------:R-:W-:Y:S01]  /*0df0*/  LOP3.LUT R13, R11, 0x7fffff, RZ, 0xc0, !PT ;  /* 0x007fffff0b0d7812 */ /* 0x000fe200078ec0ff */
[CCC-:B------:R-:W-:Y:S01]  /*0e00*/  FFMA.RP R11, R3.reuse, R15.reuse, R14.reuse ;  /* 0x0000000f030b7223 */ /* 0x1c0fe2000000800e */
[----:B------:R-:W-:Y:S01]  /*0e10*/  FFMA.RM R14, R3, R15, R14 ;  /* 0x0000000f030e7223 */ /* 0x000fe2000000400e */
[----:B------:R-:W-:Y:S02]  /*0e20*/  ISETP.NE.AND P1, PT, R17, RZ, PT ;  /* 0x000000ff1100720c */ /* 0x000fe40003f25270 */
[----:B------:R-:W-:-:S02]  /*0e30*/  LOP3.LUT R13, R13, 0x800000, RZ, 0xfc, !PT ;  /* 0x008000000d0d7812 */ /* 0x000fc400078efcff */
[----:B------:R-:W-:Y:S02]  /*0e40*/  IADD3 R3, PT, PT, -R17, RZ, RZ ;  /* 0x000000ff11037210 */ /* 0x000fe40007ffe1ff */
[----:B------:R-:W-:Y:S02]  /*0e50*/  SHF.L.U32 R16, R13, R16, RZ ;  /* 0x000000100d107219 */ /* 0x000fe400000006ff */
[----:B------:R-:W-:Y:S02]  /*0e60*/  FSETP.NEU.FTZ.AND P0, PT, R11, R14, PT ;  /* 0x0000000e0b00720b */ /* 0x000fe40003f1d000 */
[----:B------:R-:W-:Y:S02]  /*0e70*/  SEL R14, R3, RZ, P2 ;  /* 0x000000ff030e7207 */ /* 0x000fe40001000000 */
[----:B------:R-:W-:Y:S02]  /*0e80*/  ISETP.NE.AND P1, PT, R16, RZ, P1 ;  /* 0x000000ff1000720c */ /* 0x000fe40000f25270 */
[----:B------:R-:W-:-:S02]  /*0e90*/  SHF.R.U32.HI R14, RZ, R14, R13 ;  /* 0x0000000eff0e7219 */ /* 0x000fc4000001160d */
[----:B------:R-:W-:Y:S02]  /*0ea0*/  PLOP3.LUT P0, PT, P0, P1, PT, 0xf8, 0x8f ;  /* 0x00000000008f781c */ /* 0x000fe40000703f70 */
[----:B------:R-:W-:Y:S02]  /*0eb0*/  SHF.R.U32.HI R16, RZ, 0x1, R14 ;  /* 0x00000001ff107819 */ /* 0x000fe4000001160e */
[----:B------:R-:W-:-:S04]  /*0ec0*/  SEL R3, RZ, 0x1, !P0 ;  /* 0x00000001ff037807 */ /* 0x000fc80004000000 */
[----:B------:R-:W-:-:S04]  /*0ed0*/  LOP3.LUT R3, R3, 0x1, R16, 0xf8, !PT ;  /* 0x0000000103037812 */ /* 0x000fc800078ef810 */
[----:B------:R-:W-:-:S05]  /*0ee0*/  LOP3.LUT R3, R3, R14, RZ, 0xc0, !PT ;  /* 0x0000000e03037212 */ /* 0x000fca00078ec0ff */
[----:B------:R-:W-:-:S05]  /*0ef0*/  IMAD.IADD R3, R16, 0x1, R3 ;  /* 0x0000000110037824 */ /* 0x000fca00078e0203 */
[----:B------:R-:W-:Y:S01]  /*0f00*/  LOP3.LUT R2, R3, R2, RZ, 0xfc, !PT ;  /* 0x0000000203027212 */ /* 0x000fe200078efcff */
[----:B------:R-:W-:Y:S06]  /*0f10*/  BRA `(.L_x_36) ;  /* 0x0000000000107947 */ /* 0x000fec0003800000 */
.L_x_35:
[----:B------:R-:W-:-:S04]  /*0f20*/  LOP3.LUT R2, R2, 0x80000000, RZ, 0xc0, !PT ;  /* 0x8000000002027812 */ /* 0x000fc800078ec0ff */
[----:B------:R-:W-:Y:S01]  /*0f30*/  LOP3.LUT R2, R2, 0x7f800000, RZ, 0xfc, !PT ;  /* 0x7f80000002027812 */ /* 0x000fe200078efcff */
[----:B------:R-:W-:Y:S06]  /*0f40*/  BRA `(.L_x_36) ;  /* 0x0000000000047947 */ /* 0x000fec0003800000 */
.L_x_34:
[----:B------:R-:W-:-:S07]  /*0f50*/  LEA R2, R16, R2, 0x17 ;  /* 0x0000000210027211 */ /* 0x000fce00078eb8ff */
.L_x_36:
[----:B------:R-:W-:Y:S05]  /*0f60*/  BSYNC.RECONVERGENT B2 ;  /* 0x0000000000027941 */ /* 0x000fea0003800200 */
.L_x_33:
[----:B------:R-:W-:Y:S05]  /*0f70*/  BRA `(.L_x_37) ;  /* 0x0000000000207947 */ /* 0x000fea0003800000 */
.L_x_32:
[----:B------:R-:W-:-:S04]  /*0f80*/  LOP3.LUT R2, R3, 0x80000000, R2, 0x48, !PT ;  /* 0x8000000003027812 */ /* 0x000fc800078e4802 */
[----:B------:R-:W-:Y:S01]  /*0f90*/  LOP3.LUT R2, R2, 0x7f800000, RZ, 0xfc, !PT ;  /* 0x7f80000002027812 */ /* 0x000fe200078efcff */
[----:B------:R-:W-:Y:S06]  /*0fa0*/  BRA `(.L_x_37) ;  /* 0x0000000000147947 */ /* 0x000fec0003800000 */
.L_x_31:
[----:B------:R-:W-:Y:S01]  /*0fb0*/  LOP3.LUT R2, R3, 0x80000000, R2, 0x48, !PT ;  /* 0x8000000003027812 */ /* 0x000fe200078e4802 */
[----:B------:R-:W-:Y:S06]  /*0fc0*/  BRA `(.L_x_37) ;  /* 0x00000000000c7947 */ /* 0x000fec0003800000 */
.L_x_30:
[----:B------:R-:W0:Y:S01]  /*0fd0*/  MUFU.RSQ R2, -QNAN ;  /* 0xffc0000000027908 */ /* 0x000e220000001400 */
[----:B------:R-:W-:Y:S05]  /*0fe0*/  BRA `(.L_x_37) ;  /* 0x0000000000047947 */ /* 0x000fea0003800000 */
.L_x_29:
[----:B------:R-:W-:-:S07]  /*0ff0*/  FADD.FTZ R2, R0, R3 ;  /* 0x0000000300027221 */ /* 0x000fce0000010000 */
.L_x_37:
[----:B------:R-:W-:Y:S05]  /*1000*/  BSYNC.RECONVERGENT B1 ;  /* 0x0000000000017941 */ /* 0x000fea0003800200 */
.L_x_27:
[----:B------:R-:W-:-:S04]  /*1010*/  HFMA2 R13, -RZ, RZ, 0, 0 ;  /* 0x00000000ff0d7431 */ /* 0x000fc800000001ff */
[----:B0-----:R-:W-:Y:S05]  /*1020*/  RET.REL.NODEC R12 `(_Z10calcInnerUPfS_S_ffffiif) ;  /* 0xffffffec0cf47950 */ /* 0x001fea0003c3ffff */
.L_x_38:
        /* <DEDUP_REMOVED lines=13> */
.L_x_80:


//--------------------- .text._Z10calcOuterPPfiii --------------------------
	.section	.text._Z10calcOuterPPfiii,"ax",@progbits
	.align	128
        .global         _Z10calcOuterPPfiii
        .type           _Z10calcOuterPPfiii,@function
        .size           _Z10calcOuterPPfiii,(.L_x_87 - _Z10calcOuterPPfiii)
        .other          _Z10calcOuterPPfiii,@"STO_CUDA_ENTRY STV_DEFAULT"
_Z10calcOuterPPfiii:
.text._Z10calcOuterPPfiii:
[----:B------:R-:W-:Y:S01]  /*0000*/  LDC R1, c[0x0][0x37c] ;  /* 0x0000df00ff017b82 */ /* 0x000fe20000000800 */
[----:B------:R-:W0:Y:S07]  /*0010*/  S2R R3, SR_TID.X ;  /* 0x0000000000037919 */ /* 0x000e2e0000002100 */
[----:B------:R-:W0:Y:S01]  /*0020*/  S2UR UR4, SR_CTAID.X ;  /* 0x00000000000479c3 */ /* 0x000e220000002500 */
[----:B------:R-:W1:Y:S07]  /*0030*/  LDCU UR6, c[0x0][0x390] ;  /* 0x00007200ff0677ac */ /* 0x000e6e0008000800 */
[----:B------:R-:W0:Y:S08]  /*0040*/  LDC R0, c[0x0][0x360] ;  /* 0x0000d800ff007b82 */ /* 0x000e300000000800 */
[----:B------:R-:W2:Y:S08]  /*0050*/  LDC.64 R6, c[0x0][0x388] ;  /* 0x0000e200ff067b82 */ /* 0x000eb00000000a00 */
[----:B------:R-:W3:Y:S01]  /*0060*/  LDC.64 R4, c[0x0][0x380] ;  /* 0x0000e000ff047b82 */ /* 0x000ee20000000a00 */
[----:B0-----:R-:W-:Y:S01]  /*0070*/  IMAD R0, R0, UR4, R3 ;  /* 0x0000000400007c24 */ /* 0x001fe2000f8e0203 */
[----:B------:R-:W0:Y:S03]  /*0080*/  LDCU.64 UR4, c[0x0][0x358] ;  /* 0x00006b00ff0477ac */ /* 0x000e260008000a00 */
[----:B--2---:R-:W-:-:S05]  /*0090*/  IMAD R7, R0, R6, R7 ;  /* 0x0000000600077224 */ /* 0x004fca00078e0207 */
[----:B-1----:R-:W-:-:S05]  /*00a0*/  IADD3 R3, PT, PT, R7, UR6, RZ ;  /* 0x0000000607037c10 */ /* 0x002fca000fffe0ff */
[----:B---3--:R-:W-:-:S06]  /*00b0*/  IMAD.WIDE R2, R3, 0x4, R4 ;  /* 0x0000000403027825 */ /* 0x008fcc00078e0204 */
[----:B0-----:R-:W2:Y:S01]  /*00c0*/  LDG.E R3, desc[UR4][R2.64] ;  /* 0x0000000402037981 */ /* 0x001ea2000c1e1900 */
[----:B------:R-:W-:-:S05]  /*00d0*/  IMAD.WIDE R4, R7, 0x4, R4 ;  /* 0x0000000407047825 */ /* 0x000fca00078e0204 */
[----:B--2---:R-:W-:Y:S01]  /*00e0*/  STG.E desc[UR4][R4.64], R3 ;  /* 0x0000000304007986 */ /* 0x004fe2000c101904 */
[----:B------:R-:W-:Y:S05]  /*00f0*/  EXIT ;  /* 0x000000000000794d */ /* 0x000fea0003800000 */
.L_x_39:
        /* <DEDUP_REMOVED lines=16> */
.L_x_87:


//--------------------- .text._Z10calcInnerPPfS_S_ffii --------------------------
	.section	.text._Z10calcInnerPPfS_S_ffii,"ax",@progbits
	.align	128
        .global         _Z10calcInnerPPfS_S_ffii
        .type           _Z10calcInnerPPfS_S_ffii,@function
        .size           _Z10calcInnerPPfS_S_ffii,(.L_x_81 - _Z10calcInnerPPfS_S_ffii)
        .other          _Z10calcInnerPPfS_S_ffii,@"STO_CUDA_ENTRY STV_DEFAULT"
_Z10calcInnerPPfS_S_ffii:
.text._Z10calcInnerPPfS_S_ffii:
        /* <DEDUP_REMOVED lines=11> */
[----:B0-----:R-:W-:Y:S01]  /*00b0*/  VIADD R4, R0, 0xffffffe ;  /* 0x0ffffffe00047836 */ /* 0x001fe20000000000 */
[----:B------:R-:W-:-:S05]  /*00c0*/  IABS R0, R2 ;  /* 0x0000000200007213 */ /* 0x000fca0000000000 */
[----:B------:R0:W1:Y:S02]  /*00d0*/  F2I.FTZ.U32.TRUNC.NTZ R5, R4 ;  /* 0x0000000400057305 */ /* 0x000064000021f000 */
[----:B0-----:R-:W-:Y:S02]  /*00e0*/  IMAD.MOV.U32 R4, RZ, RZ, RZ ;  /* 0x000000ffff047224 */ /* 0x001fe400078e00ff */
        /* <DEDUP_REMOVED lines=14> */
[----:B------:R-:W-:-:S06]  /*01d0*/  @P0 VIADD R5, R5, 0x1 ;  /* 0x0000000105050836 */ /* 0x000fcc0000000000 */
        /* <DEDUP_REMOVED lines=10> */
[----:B------:R-:W1:Y:S01]  /*0280*/  LDCU.64 UR4, c[0x0][0x358] ;  /* 0x00006b00ff0477ac */ /* 0x000e620008000a00 */
[----:B------:R-:W-:-:S06]  /*0290*/  IMAD.IADD R5, R2, 0x1, -R3 ;  /* 0x0000000102057824 */ /* 0x000fcc00078e0a03 */
[----:B------:R-:W2:Y:S01]  /*02a0*/  LDC.64 R12, c[0x0][0x390] ;  /* 0x0000e400ff0c7b82 */ /* 0x000ea20000000a00 */
[----:B0-----:R-:W-:-:S04]  /*02b0*/  IMAD.WIDE R6, R2, 0x4, R10 ;  /* 0x0000000402067825 */ /* 0x001fc800078e020a */
[----:B------:R-:W-:Y:S01]  /*02c0*/  IMAD.WIDE R10, R5, 0x4, R10 ;  /* 0x00000004050a7825 */ /* 0x000fe200078e020a */
[----:B-1----:R-:W3:Y:S02]  /*02d0*/  LDG.E R14, desc[UR4][R6.64+0x4] ;  /* 0x00000404060e7981 */ /* 0x002ee4000c1e1900 */
[----:B------:R-:W0:Y:S01]  /*02e0*/  LDC.64 R4, c[0x0][0x398] ;  /* 0x0000e600ff047b82 */ /* 0x000e220000000a00 */
[----:B--2---:R-:W-:Y:S01]  /*02f0*/  IMAD.WIDE R12, R2, 0x4, R12 ;  /* 0x00000004020c7825 */ /* 0x004fe200078e020c */
[----:B------:R-:W3:Y:S03]  /*0300*/  LDG.E R15, desc[UR4][R6.64+-0x4] ;  /* 0xfffffc04060f7981 */ /* 0x000ee6000c1e1900 */
[----:B------:R-:W-:Y:S01]  /*0310*/  IMAD.WIDE R8, R3, 0x4, R6 ;  /* 0x0000000403087825 */ /* 0x000fe200078e0206 */
[----:B------:R-:W2:Y:S04]  /*0320*/  LDG.E R11, desc[UR4][R10.64] ;  /* 0x000000040a0b7981 */ /* 0x000ea8000c1e1900 */
[----:B------:R-:W4:Y:S04]  /*0330*/  LDG.E R13, desc[UR4][R12.64] ;  /* 0x000000040c0d7981 */ /* 0x000f28000c1e1900 */
[----:B------:R1:W2:Y:S01]  /*0340*/  LDG.E R8, desc[UR4][R8.64] ;  /* 0x0000000408087981 */ /* 0x0002a2000c1e1900 */
[----:B0-----:R-:W-:Y:S01]  /*0350*/  FMUL R17, R4, R4 ;  /* 0x0000000404117220 */ /* 0x001fe20000400000 */
[----:B------:R-:W-:-:S04]  /*0360*/  FMUL R0, R5, R5 ;  /* 0x0000000505007220 */ /* 0x000fc80000400000 */
[----:B------:R-:W-:-:S04]  /*0370*/  FADD R3, R0, R17 ;  /* 0x0000001100037221 */ /* 0x000fc80000000000 */
[----:B------:R-:W-:-:S04]  /*0380*/  FADD R3, R3, R3 ;  /* 0x0000000303037221 */ /* 0x000fc80000000000 */
[----:B------:R-:W1:Y:S01]  /*0390*/  MUFU.RCP R16, R3 ;  /* 0x0000000300107308 */ /* 0x000e620000001000 */
[----:B------:R-:W-:Y:S01]  /*03a0*/  BSSY.RECONVERGENT B0, `(.L_x_40) ;  /* 0x0000013000007945 */ /* 0x000fe20003800200 */
[----:B-1----:R-:W-:-:S04]  /*03b0*/  FFMA R9, -R3, R16, 1 ;  /* 0x3f80000003097423 */ /* 0x002fc80000000110 */
[----:B------:R-:W-:Y:S01]  /*03c0*/  FFMA R9, R16, R9, R16 ;  /* 0x0000000910097223 */ /* 0x000fe20000000010 */
[----:B---3--:R-:W-:Y:S01]  /*03d0*/  FADD R15, R14, R15 ;  /* 0x0000000f0e0f7221 */ /* 0x008fe20000000000 */
[----:B----4-:R-:W-:Y:S01]  /*03e0*/  FMUL R19, R13, R4 ;  /* 0x000000040d137220 */ /* 0x010fe20000400000 */
[----:B--2---:R-:W-:-:S03]  /*03f0*/  FADD R10, R8, R11 ;  /* 0x0000000b080a7221 */ /* 0x004fc60000000000 */
[----:B------:R-:W-:Y:S01]  /*0400*/  FMUL R4, R19, R4 ;  /* 0x0000000413047220 */ /* 0x000fe20000400000 */
[----:B------:R-:W-:-:S03]  /*0410*/  FMUL R17, R17, R10 ;  /* 0x0000000a11117220 */ /* 0x000fc60000400000 */
[----:B------:R-:W-:Y:S01]  /*0420*/  FMUL R7, R4, R5 ;  /* 0x0000000504077220 */ /* 0x000fe20000400000 */
[----:B------:R-:W-:-:S04]  /*0430*/  FFMA R0, R0, R15, R17 ;  /* 0x0000000f00007223 */ /* 0x000fc80000000011 */
[----:B------:R-:W-:-:S04]  /*0440*/  FFMA R0, -R7, R5, R0 ;  /* 0x0000000507007223 */ /* 0x000fc80000000100 */
[----:B------:R-:W0:Y:S01]  /*0450*/  FCHK P0, R0, R3 ;  /* 0x0000000300007302 */ /* 0x000e220000000000 */
[----:B------:R-:W-:-:S04]  /*0460*/  FFMA R4, R0, R9, RZ ;  /* 0x0000000900047223 */ /* 0x000fc800000000ff */
[----:B------:R-:W-:-:S04]  /*0470*/  FFMA R5, -R3, R4, R0 ;  /* 0x0000000403057223 */ /* 0x000fc80000000100 */
[----:B------:R-:W-:Y:S01]  /*0480*/  FFMA R9, R9, R5, R4 ;  /* 0x0000000509097223 */ /* 0x000fe20000000004 */
[----:B0-----:R-:W-:Y:S06]  /*0490*/  @!P0 BRA `(.L_x_41) ;  /* 0x00000000000c8947 */ /* 0x001fec0003800000 */
[----:B------:R-:W-:-:S07]  /*04a0*/  MOV R4, 0x4c0 ;  /* 0x000004c000047802 */ /* 0x000fce0000000f00 */
[----:B------:R-:W-:Y:S05]  /*04b0*/  CALL.REL.NOINC `($__internal_2_$__cuda_sm3x_div_rn_noftz_f32_slowpath) ;  /* 0x0000000000187944 */ /* 0x000fea0003c00000 */
[----:B------:R-:W-:-:S07]  /*04c0*/  IMAD.MOV.U32 R9, RZ, RZ, R0 ;  /* 0x000000ffff097224 */ /* 0x000fce00078e0000 */
.L_x_41:
[----:B------:R-:W-:Y:S05]  /*04d0*/  BSYNC.RECONVERGENT B0 ;  /* 0x0000000000007941 */ /* 0x000fea0003800200 */
.L_x_40:
[----:B------:R-:W0:Y:S02]  /*04e0*/  LDC.64 R4, c[0x0][0x380] ;  /* 0x0000e000ff047b82 */ /* 0x000e240000000a00 */
[----:B0-----:R-:W-:-:S05]  /*04f0*/  IMAD.WIDE R2, R2, 0x4, R4 ;  /* 0x0000000402027825 */ /* 0x001fca00078e0204 */
[----:B------:R-:W-:Y:S01]  /*0500*/  STG.E desc[UR4][R2.64], R9 ;  /* 0x0000000902007986 */ /* 0x000fe2000c101904 */
[----:B------:R-:W-:Y:S05]  /*0510*/  EXIT ;  /* 0x000000000000794d */ /* 0x000fea0003800000 */
        .weak           $__internal_2_$__cuda_sm3x_div_rn_noftz_f32_slowpath
        .type           $__internal_2_$__cuda_sm3x_div_rn_noftz_f32_slowpath,@function
        .size           $__internal_2_$__cuda_sm3x_div_rn_noftz_f32_slowpath,(.L_x_81 - $__internal_2_$__cuda_sm3x_div_rn_noftz_f32_slowpath)
$__internal_2_$__cuda_sm3x_div_rn_noftz_f32_slowpath:
[--C-:B------:R-:W-:Y:S01]  /*0520*/  SHF.R.U32.HI R6, RZ, 0x17, R3.reuse ;  /* 0x00000017ff067819 */ /* 0x100fe20000011603 */
[----:B------:R-:W-:Y:S01]  /*0530*/  BSSY.RECONVERGENT B1, `(.L_x_42) ;  /* 0x0000064000017945 */ /* 0x000fe20003800200 */
[--C-:B------:R-:W-:Y:S01]  /*0540*/  SHF.R.U32.HI R5, RZ, 0x17, R0.reuse ;  /* 0x00000017ff057819 */ /* 0x100fe20000011600 */
[----:B------:R-:W-:Y:S01]  /*0550*/  IMAD.MOV.U32 R7, RZ, RZ, R0 ;  /* 0x000000ffff077224 */ /* 0x000fe200078e0000 */
[----:B------:R-:W-:Y:S01]  /*0560*/  LOP3.LUT R6, R6, 0xff, RZ, 0xc0, !PT ;  /* 0x000000ff06067812 */ /* 0x000fe200078ec0ff */
[----:B------:R-:W-:Y:S01]  /*0570*/  IMAD.MOV.U32 R8, RZ, RZ, R3 ;  /* 0x000000ffff087224 */ /* 0x000fe200078e0003 */
[----:B------:R-:W-:Y:S02]  /*0580*/  LOP3.LUT R5, R5, 0xff, RZ, 0xc0, !PT ;  /* 0x000000ff05057812 */ /* 0x000fe400078ec0ff */
[----:B------:R-:W-:-:S03]  /*0590*/  IADD3 R11, PT, PT, R6, -0x1, RZ ;  /* 0xffffffff060b7810 */ /* 0x000fc60007ffe0ff */
[----:B------:R-:W-:Y:S01]  /*05a0*/  VIADD R10, R5, 0xffffffff ;  /* 0xffffffff050a7836 */ /* 0x000fe20000000000 */
        /* <DEDUP_REMOVED lines=22> */
[----:B------:R-:W-:Y:S02]  /*0710*/  @P0 IMAD.MOV.U32 R9, RZ, RZ, RZ ;  /* 0x000000ffff090224 */ /* 0x000fe400078e00ff */
[----:B------:R-:W-:Y:S01]  /*0720*/  @!P0 FFMA R7, R0, 1.84467440737095516160e+19, RZ ;  /* 0x5f80000000078823 */ /* 0x000fe200000000ff */
[----:B------:R-:W-:Y:S02]  /*0730*/  @!P0 IMAD.MOV.U32 R9, RZ, RZ, -0x40 ;  /* 0xffffffc0ff098424 */ /* 0x000fe400078e00ff */
[----:B------:R-:W-:Y:S02]  /*0740*/  @!P1 FFMA R8, R3, 1.84467440737095516160e+19, RZ ;  /* 0x5f80000003089823 */ /* 0x000fe400000000ff */
[----:B------:R-:W-:-:S07]  /*0750*/  @!P1 VIADD R9, R9, 0x40 ;  /* 0x0000004009099836 */ /* 0x000fce0000000000 */
.L_x_43:
[----:B------:R-:W-:Y:S01]  /*0760*/  LEA R3, R6, 0xc0800000, 0x17 ;  /* 0xc080000006037811 */ /* 0x000fe200078eb8ff */
[----:B------:R-:W-:Y:S01]  /*0770*/  VIADD R5, R5, 0xffffff81 ;  /* 0xffffff8105057836 */ /* 0x000fe20000000000 */
[----:B------:R-:W-:Y:S02]  /*0780*/  BSSY.RECONVERGENT B2, `(.L_x_48) ;  /* 0x0000035000027945 */ /* 0x000fe40003800200 */
[----:B------:R-:W-:Y:S01]  /*0790*/  IADD3 R3, PT, PT, -R3, R8, RZ ;  /* 0x0000000803037210 */ /* 0x000fe20007ffe1ff */
[C---:B------:R-:W-:Y:S01]  /*07a0*/  IMAD R0, R5.reuse, -0x800000, R7 ;  /* 0xff80000005007824 */ /* 0x040fe200078e0207 */
[----:B------:R-:W-:Y:S02]  /*07b0*/  IADD3 R6, PT, PT, R5, 0x7f, -R6 ;  /* 0x0000007f05067810 */ /* 0x000fe40007ffe806 */
[----:B------:R-:W0:Y:S01]  /*07c0*/  MUFU.RCP R8, R3 ;  /* 0x0000000300087308 */ /* 0x000e220000001000 */
[----:B------:R-:W-:Y:S02]  /*07d0*/  FADD.FTZ R11, -R3, -RZ ;  /* 0x800000ff030b7221 */ /* 0x000fe40000010100 */
[----:B------:R-:W-:-:S02]  /*07e0*/  IMAD.IADD R6, R6, 0x1, R9 ;  /* 0x0000000106067824 */ /* 0x000fc400078e0209 */
        /* <DEDUP_REMOVED lines=8> */
[----:B------:R-:W-:-:S05]  /*0870*/  LOP3.LUT R3, R3, 0xff, RZ, 0xc0, !PT ;  /* 0x000000ff03037812 */ /* 0x000fca00078ec0ff */
[----:B------:R-:W-:-:S05]  /*0880*/  IMAD.IADD R9, R3, 0x1, R6 ;  /* 0x0000000103097824 */ /* 0x000fca00078e0206 */
        /* <DEDUP_REMOVED lines=10> */
[CCC-:B------:R-:W-:Y:S01]  /*0930*/  FFMA.RZ R3, R10.reuse, R8.reuse, R7.reuse ;  /* 0x000000080a037223 */ /* 0x1c0fe2000000c007 */
[CCC-:B------:R-:W-:Y:S01]  /*0940*/  FFMA.RM R6, R10.reuse, R8.reuse, R7.reuse ;  /* 0x000000080a067223 */ /* 0x1c0fe20000004007 */
[C---:B------:R-:W-:Y:S02]  /*0950*/  ISETP.NE.AND P2, PT, R9.reuse, RZ, PT ;  /* 0x000000ff0900720c */ /* 0x040fe40003f45270 */
[----:B------:R-:W-:Y:S02]  /*0960*/  ISETP.NE.AND P1, PT, R9, RZ, PT ;  /* 0x000000ff0900720c */ /* 0x000fe40003f25270 */
[----:B------:R-:W-:Y:S01]  /*0970*/  LOP3.LUT R5, R3, 0x7fffff, RZ, 0xc0, !PT ;  /* 0x007fffff03057812 */ /* 0x000fe200078ec0ff */
[----:B------:R-:W-:Y:S01]  /*0980*/  FFMA.RP R3, R10, R8, R7 ;  /* 0x000000080a037223 */ /* 0x000fe20000008007 */
[----:B------:R-:W-:Y:S02]  /*0990*/  VIADD R8, R9, 0x20 ;  /* 0x0000002009087836 */ /* 0x000fe40000000000 */
[----:B------:R-:W-:Y:S01]  /*09a0*/  LOP3.LUT R5, R5, 0x800000, RZ, 0xfc, !PT ;  /* 0x0080000005057812 */ /* 0x000fe200078efcff */
[----:B------:R-:W-:Y:S01]  /*09b0*/  IMAD.MOV R7, RZ, RZ, -R9 ;  /* 0x000000ffff077224 */ /* 0x000fe200078e0a09 */
[----:B------:R-:W-:-:S02]  /*09c0*/  FSETP.NEU.FTZ.AND P0, PT, R3, R6, PT ;  /* 0x000000060300720b */ /* 0x000fc40003f1d000 */
[----:B------:R-:W-:Y:S02]  /*09d0*/  SHF.L.U32 R8, R5, R8, RZ ;  /* 0x0000000805087219 */ /* 0x000fe400000006ff */
[----:B------:R-:W-:Y:S02]  /*09e0*/  SEL R6, R7, RZ, P2 ;  /* 0x000000ff07067207 */ /* 0x000fe40001000000 */
[----:B------:R-:W-:Y:S02]  /*09f0*/  ISETP.NE.AND P1, PT, R8, RZ, P1 ;  /* 0x000000ff0800720c */ /* 0x000fe40000f25270 */
[----:B------:R-:W-:Y:S02]  /*0a00*/  SHF.R.U32.HI R6, RZ, R6, R5 ;  /* 0x00000006ff067219 */ /* 0x000fe40000011605 */
[----:B------:R-:W-:Y:S02]  /*0a10*/  PLOP3.LUT P0, PT, P0, P1, PT, 0xf8, 0x8f ;  /* 0x00000000008f781c */ /* 0x000fe40000703f70 */
[----:B------:R-:W-:-:S02]  /*0a20*/  SHF.R.U32.HI R8, RZ, 0x1, R6 ;  /* 0x00000001ff087819 */ /* 0x000fc40000011606 */
[----:B------:R-:W-:-:S04]  /*0a30*/  SEL R3, RZ, 0x1, !P0 ;  /* 0x00000001ff037807 */ /* 0x000fc80004000000 */
[----:B------:R-:W-:-:S04]  /*0a40*/  LOP3.LUT R3, R3, 0x1, R8, 0xf8, !PT ;  /* 0x0000000103037812 */ /* 0x000fc800078ef808 */
[----:B------:R-:W-:-:S05]  /*0a50*/  LOP3.LUT R3, R3, R6, RZ, 0xc0, !PT ;  /* 0x0000000603037212 */ /* 0x000fca00078ec0ff */
[----:B------:R-:W-:-:S05]  /*0a60*/  IMAD.IADD R3, R8, 0x1, R3 ;  /* 0x0000000108037824 */ /* 0x000fca00078e0203 */
[----:B------:R-:W-:Y:S01]  /*0a70*/  LOP3.LUT R0, R3, R0, RZ, 0xfc, !PT ;  /* 0x0000000003007212 */ /* 0x000fe200078efcff */
[----:B------:R-:W-:Y:S06]  /*0a80*/  BRA `(.L_x_51) ;  /* 0x0000000000107947 */ /* 0x000fec0003800000 */
.L_x_50:
[----:B------:R-:W-:-:S04]  /*0a90*/  LOP3.LUT R0, R0, 0x80000000, RZ, 0xc0, !PT ;  /* 0x8000000000007812 */ /* 0x000fc800078ec0ff */
[----:B------:R-:W-:Y:S01]  /*0aa0*/  LOP3.LUT R0, R0, 0x7f800000, RZ, 0xfc, !PT ;  /* 0x7f80000000007812 */ /* 0x000fe200078efcff */
[----:B------:R-:W-:Y:S06]  /*0ab0*/  BRA `(.L_x_51) ;  /* 0x0000000000047947 */ /* 0x000fec0003800000 */
.L_x_49:
[----:B------:R-:W-:-:S07]  /*0ac0*/  LEA R0, R6, R0, 0x17 ;  /* 0x0000000006007211 */ /* 0x000fce00078eb8ff */
.L_x_51:
[----:B------:R-:W-:Y:S05]  /*0ad0*/  BSYNC.RECONVERGENT B2 ;  /* 0x0000000000027941 */ /* 0x000fea0003800200 */
.L_x_48:
[----:B------:R-:W-:Y:S05]  /*0ae0*/  BRA `(.L_x_52) ;  /* 0x0000000000207947 */ /* 0x000fea0003800000 */
.L_x_47:
[----:B------:R-:W-:-:S04]  /*0af0*/  LOP3.LUT R0, R8, 0x80000000, R7, 0x48, !PT ;  /* 0x8000000008007812 */ /* 0x000fc800078e4807 */
[----:B------:R-:W-:Y:S01]  /*0b00*/  LOP3.LUT R0, R0, 0x7f800000, RZ, 0xfc, !PT ;  /* 0x7f80000000007812 */ /* 0x000fe200078efcff */
[----:B------:R-:W-:Y:S06]  /*0b10*/  BRA `(.L_x_52) ;  /* 0x0000000000147947 */ /* 0x000fec0003800000 */
.L_x_46:
[----:B------:R-:W-:Y:S01]  /*0b20*/  LOP3.LUT R0, R8, 0x80000000, R7, 0x48, !PT ;  /* 0x8000000008007812 */ /* 0x000fe200078e4807 */
[----:B------:R-:W-:Y:S06]  /*0b30*/  BRA `(.L_x_52) ;  /* 0x00000000000c7947 */ /* 0x000fec0003800000 */
.L_x_45:
[----:B------:R-:W0:Y:S01]  /*0b40*/  MUFU.RSQ R0, -QNAN ;  /* 0xffc0000000007908 */ /* 0x000e220000001400 */
[----:B------:R-:W-:Y:S05]  /*0b50*/  BRA `(.L_x_52) ;  /* 0x0000000000047947 */ /* 0x000fea0003800000 */
.L_x_44:
[----:B------:R-:W-:-:S07]  /*0b60*/  FADD.FTZ R0, R0, R3 ;  /* 0x0000000300007221 */ /* 0x000fce0000010000 */
.L_x_52:
[----:B------:R-:W-:Y:S05]  /*0b70*/  BSYNC.RECONVERGENT B1 ;  /* 0x0000000000017941 */ /* 0x000fea0003800200 */
.L_x_42:
[----:B------:R-:W-:-:S04]  /*0b80*/  IMAD.MOV.U32 R5, RZ, RZ, 0x0 ;  /* 0x00000000ff057424 */ /* 0x000fc800078e00ff */
[----:B0-----:R-:W-:Y:S05]  /*0b90*/  RET.REL.NODEC R4 `(_Z10calcInnerPPfS_S_ffii) ;  /* 0xfffffff404187950 */ /* 0x001fea0003c3ffff */
.L_x_53:
        /* <DEDUP_REMOVED lines=14> */
.L_x_81:


//--------------------- .text._Z5calcBPfiiffffS_S_ --------------------------
	.section	.text._Z5calcBPfiiffffS_S_,"ax",@progbits
	.align	128
        .global         _Z5calcBPfiiffffS_S_
        .type           _Z5calcBPfiiffffS_S_,@function
        .size           _Z5calcBPfiiffffS_S_,(.L_x_83 - _Z5calcBPfiiffffS_S_)
        .other          _Z5calcBPfiiffffS_S_,@"STO_CUDA_ENTRY STV_DEFAULT"
_Z5calcBPfiiffffS_S_:
.text._Z5calcBPfiiffffS_S_:
        /* <DEDUP_REMOVED lines=14> */
[----:B0-----:R-:W-:Y:S02]  /*00e0*/  HFMA2 R4, -RZ, RZ, 0, 0 ;  /* 0x00000000ff047431 */ /* 0x001fe400000001ff */
[----:B-1----:R-:W-:-:S04]  /*00f0*/  IMAD.MOV R6, RZ, RZ, -R5 ;  /* 0x000000ffff067224 */ /* 0x002fc800078e0a05 */
[----:B------:R-:W-:-:S04]  /*0100*/  IMAD R3, R6, R7, RZ ;  /* 0x0000000706037224 */ /* 0x000fc800078e02ff */
[----:B------:R-:W-:-:S06]  /*0110*/  IMAD.HI.U32 R5, R5, R3, R4 ;  /* 0x0000000305057227 */ /* 0x000fcc00078e0004 */
[----:B------:R-:W-:-:S04]  /*0120*/  IMAD.HI.U32 R5, R5, R0, RZ ;  /* 0x0000000005057227 */ /* 0x000fc800078e00ff */
[----:B------:R-:W-:-:S04]  /*0130*/  IMAD.MOV R3, RZ, RZ, -R5 ;  /* 0x000000ffff037224 */ /* 0x000fc800078e0a05 */
[----:B------:R-:W-:Y:S02]  /*0140*/  IMAD R0, R7, R3, R0 ;  /* 0x0000000307007224 */ /* 0x000fe400078e0200 */
[----:B------:R-:W-:-:S03]  /*0150*/  VIADD R3, R9, 0xffffffff ;  /* 0xffffffff09037836 */ /* 0x000fc60000000000 */
[----:B------:R-:W-:-:S13]  /*0160*/  ISETP.GT.U32.AND P2, PT, R7, R0, PT ;  /* 0x000000000700720c */ /* 0x000fda0003f44070 */
[----:B------:R-:W-:Y:S01]  /*0170*/  @!P2 IMAD.IADD R0, R0, 0x1, -R7 ;  /* 0x000000010000a824 */ /* 0x000fe200078e0a07 */
[----:B------:R-:W-:Y:S02]  /*0180*/  @!P2 IADD3 R5, PT, PT, R5, 0x1, RZ ;  /* 0x000000010505a810 */ /* 0x000fe40007ffe0ff */
        /* <DEDUP_REMOVED lines=14> */
[----:B------:R-:W0:Y:S01]  /*0270*/  LDC R5, c[0x0][0x394] ;  /* 0x0000e500ff057b82 */ /* 0x000e220000000800 */
[----:B------:R-:W1:Y:S01]  /*0280*/  LDCU.64 UR4, c[0x0][0x358] ;  /* 0x00006b00ff0477ac */ /* 0x000e620008000a00 */
[----:B0-----:R-:W-:-:S05]  /*0290*/  VIADD R0, R5, 0x1800000 ;  /* 0x0180000005007836 */ /* 0x001fca0000000000 */
[----:B------:R-:W-:-:S04]  /*02a0*/  LOP3.LUT R0, R0, 0x7f800000, RZ, 0xc0, !PT ;  /* 0x7f80000000007812 */ /* 0x000fc800078ec0ff */
[----:B------:R-:W-:-:S13]  /*02b0*/  ISETP.GT.U32.AND P0, PT, R0, 0x1ffffff, PT ;  /* 0x01ffffff0000780c */ /* 0x000fda0003f04070 */
[----:B-1----:R-:W-:Y:S05]  /*02c0*/  @P0 BRA `(.L_x_54) ;  /* 0x0000000000100947 */ /* 0x002fea0003800000 */
[----:B------:R-:W-:-:S07]  /*02d0*/  MOV R4, 0x2f0 ;  /* 0x000002f000047802 */ /* 0x000fce0000000f00 */
[----:B------:R-:W-:Y:S05]  /*02e0*/  CALL.REL.NOINC `($__internal_3_$__cuda_sm20_rcp_rn_f32_slowpath) ;  /* 0x00000004009c7944 */ /* 0x000fea0003c00000 */
[----:B------:R-:W-:Y:S01]  /*02f0*/  MOV R10, R3 ;  /* 0x00000003000a7202 */ /* 0x000fe20000000f00 */
[----:B------:R-:W-:Y:S06]  /*0300*/  BRA `(.L_x_55) ;  /* 0x0000000000107947 */ /* 0x000fec0003800000 */
.L_x_54:
[----:B------:R-:W0:Y:S02]  /*0310*/  MUFU.RCP R10, R5 ;  /* 0x00000005000a7308 */ /* 0x000e240000001000 */
[----:B0-----:R-:W-:-:S04]  /*0320*/  FFMA R0, R10, R5, -1 ;  /* 0xbf8000000a007423 */ /* 0x001fc80000000005 */
[----:B------:R-:W-:-:S04]  /*0330*/  FADD.FTZ R3, -R0, -RZ ;  /* 0x800000ff00037221 */ /* 0x000fc80000010100 */
[----:B------:R-:W-:-:S07]  /*0340*/  FFMA R10, R10, R3, R10 ;  /* 0x000000030a0a7223 */ /* 0x000fce000000000a */
.L_x_55:
[----:B------:R-:W0:Y:S08]  /*0350*/  LDC.64 R6, c[0x0][0x3a0] ;  /* 0x0000e800ff067b82 */ /* 0x000e300000000a00 */
[----:B------:R-:W1:Y:S01]  /*0360*/  LDC R9, c[0x0][0x398] ;  /* 0x0000e600ff097b82 */ /* 0x000e620000000800 */
[----:B0-----:R-:W-:-:S05]  /*0370*/  IMAD.WIDE R6, R2, 0x4, R6 ;  /* 0x0000000402067825 */ /* 0x001fca00078e0206 */
[----:B------:R-:W2:Y:S04]  /*0380*/  LDG.E R0, desc[UR4][R6.64+0x4] ;  /* 0x0000040406007981 */ /* 0x000ea8000c1e1900 */
[----:B------:R-:W2:Y:S01]  /*0390*/  LDG.E R3, desc[UR4][R6.64+-0x4] ;  /* 0xfffffc0406037981 */ /* 0x000ea2000c1e1900 */
[----:B-1----:R-:W-:Y:S01]  /*03a0*/  FADD R9, R9, R9 ;  /* 0x0000000909097221 */ /* 0x002fe20000000000 */
[----:B------:R-:W-:Y:S03]  /*03b0*/  BSSY.RECONVERGENT B0, `(.L_x_56) ;  /* 0x000000e000007945 */ /* 0x000fe60003800200 */
[----:B------:R-:W0:Y:S02]  /*03c0*/  MUFU.RCP R4, R9 ;  /* 0x0000000900047308 */ /* 0x000e240000001000 */
[----:B0-----:R-:W-:-:S04]  /*03d0*/  FFMA R5, -R9, R4, 1 ;  /* 0x3f80000009057423 */ /* 0x001fc80000000104 */
[----:B------:R-:W-:Y:S01]  /*03e0*/  FFMA R5, R4, R5, R4 ;  /* 0x0000000504057223 */ /* 0x000fe20000000004 */
[----:B--2---:R-:W-:-:S04]  /*03f0*/  FADD R0, R0, -R3 ;  /* 0x8000000300007221 */ /* 0x004fc80000000000 */
[----:B------:R-:W0:Y:S01]  /*0400*/  FCHK P0, R0, R9 ;  /* 0x0000000900007302 */ /* 0x000e220000000000 */
[----:B------:R-:W-:-:S04]  /*0410*/  FFMA R4, R0, R5, RZ ;  /* 0x0000000500047223 */ /* 0x000fc800000000ff */
[----:B------:R-:W-:-:S04]  /*0420*/  FFMA R11, -R9, R4, R0 ;  /* 0x00000004090b7223 */ /* 0x000fc80000000100 */
[----:B------:R-:W-:Y:S01]  /*0430*/  FFMA R11, R5, R11, R4 ;  /* 0x0000000b050b7223 */ /* 0x000fe20000000004 */
[----:B0-----:R-:W-:Y:S06]  /*0440*/  @!P0 BRA `(.L_x_57) ;  /* 0x0000000000108947 */ /* 0x001fec0003800000 */
[----:B------:R-:W-:Y:S01]  /*0450*/  IMAD.MOV.U32 R3, RZ, RZ, R9 ;  /* 0x000000ffff037224 */ /* 0x000fe200078e0009 */
[----:B------:R-:W-:-:S07]  /*0460*/  MOV R14, 0x480 ;  /* 0x00000480000e7802 */ /* 0x000fce0000000f00 */
[----:B------:R-:W-:Y:S05]  /*0470*/  CALL.REL.NOINC `($__internal_4_$__cuda_sm3x_div_rn_noftz_f32_slowpath) ;  /* 0x0000000800047944 */ /* 0x000fea0003c00000 */
[----:B------:R-:W-:-:S07]  /*0480*/  IMAD.MOV.U32 R11, RZ, RZ, R0 ;  /* 0x000000ffff0b7224 */ /* 0x000fce00078e0000 */
.L_x_57:
[----:B------:R-:W-:Y:S05]  /*0490*/  BSYNC.RECONVERGENT B0 ;  /* 0x0000000000007941 */ /* 0x000fea0003800200 */
.L_x_56:
[----:B------:R-:W0:Y:S01]  /*04a0*/  LDC.64 R4, c[0x0][0x3a8] ;  /* 0x0000ea00ff047b82 */ /* 0x000e220000000a00 */
[----:B------:R-:W1:Y:S07]  /*04b0*/  LDCU UR6, c[0x0][0x388] ;  /* 0x00007100ff0677ac */ /* 0x000e6e0008000800 */
[----:B------:R-:W2:Y:S01]  /*04c0*/  LDC R3, c[0x0][0x39c] ;  /* 0x0000e700ff037b82 */ /* 0x000ea20000000800 */
[C---:B-1----:R-:W-:Y:S01]  /*04d0*/  IADD3 R15, PT, PT, R2.reuse, UR6, RZ ;  /* 0x00000006020f7c10 */ /* 0x042fe2000fffe0ff */
[----:B------:R-:W-:-:S04]  /*04e0*/  VIADD R12, R2, -UR6 ;  /* 0x80000006020c7c36 */ /* 0x000fc80008000000 */
[----:B0-----:R-:W-:-:S04]  /*04f0*/  IMAD.WIDE R14, R15, 0x4, R4 ;  /* 0x000000040f0e7825 */ /* 0x001fc800078e0204 */
[----:B------:R-:W-:Y:S01]  /*0500*/  IMAD.WIDE R4, R12, 0x4, R4 ;  /* 0x000000040c047825 */ /* 0x000fe200078e0204 */
[----:B------:R-:W3:Y:S04]  /*0510*/  LDG.E R0, desc[UR4][R14.64] ;  /* 0x000000040e007981 */ /* 0x000ee8000c1e1900 */
[----:B------:R-:W3:Y:S01]  /*0520*/  LDG.E R13, desc[UR4][R4.64] ;  /* 0x00000004040d7981 */ /* 0x000ee2000c1e1900 */
[----:B--2---:R-:W-:Y:S01]  /*0530*/  FADD R3, R3, R3 ;  /* 0x0000000303037221 */ /* 0x004fe20000000000 */
[----:B------:R-:W-:Y:S03]  /*0540*/  BSSY.RECONVERGENT B0, `(.L_x_58) ;  /* 0x000000d000007945 */ /* 0x000fe60003800200 */
[----:B------:R-:W0:Y:S02]  /*0550*/  MUFU.RCP R8, R3 ;  /* 0x0000000300087308 */ /* 0x000e240000001000 */
[----:B0-----:R-:W-:-:S04]  /*0560*/  FFMA R17, -R3, R8, 1 ;  /* 0x3f80000003117423 */ /* 0x001fc80000000108 */
[----:B------:R-:W-:Y:S01]  /*0570*/  FFMA R17, R8, R17, R8 ;  /* 0x0000001108117223 */ /* 0x000fe20000000008 */
[----:B---3--:R-:W-:-:S04]  /*0580*/  FADD R0, R0, -R13 ;  /* 0x8000000d00007221 */ /* 0x008fc80000000000 */
[----:B------:R-:W0:Y:S01]  /*0590*/  FCHK P0, R0, R3 ;  /* 0x0000000300007302 */ /* 0x000e220000000000 */
[----:B------:R-:W-:-:S04]  /*05a0*/  FFMA R8, R0, R17, RZ ;  /* 0x0000001100087223 */ /* 0x000fc800000000ff */
[----:B------:R-:W-:-:S04]  /*05b0*/  FFMA R13, -R3, R8, R0 ;  /* 0x00000008030d7223 */ /* 0x000fc80000000100 */
[----:B------:R-:W-:Y:S01]  /*05c0*/  FFMA R8, R17, R13, R8 ;  /* 0x0000000d11087223 */ /* 0x000fe20000000008 */
[----:B0-----:R-:W-:Y:S06]  /*05d0*/  @!P0 BRA `(.L_x_59) ;  /* 0x00000000000c8947 */ /* 0x001fec0003800000 */
[----:B------:R-:W-:-:S07]  /*05e0*/  MOV R14, 0x600 ;  /* 0x00000600000e7802 */ /* 0x000fce0000000f00 */
[----:B------:R-:W-:Y:S05]  /*05f0*/  CALL.REL.NOINC `($__internal_4_$__cuda_sm3x_div_rn_noftz_f32_slowpath) ;  /* 0x0000000400a47944 */ /* 0x000fea0003c00000 */
[----:B------:R-:W-:-:S07]  /*0600*/  IMAD.MOV.U32 R8, RZ, RZ, R0 ;  /* 0x000000ffff087224 */ /* 0x000fce00078e0000 */
.L_x_59:
[----:B------:R-:W-:Y:S05]  /*0610*/  BSYNC.RECONVERGENT B0 ;  /* 0x0000000000007941 */ /* 0x000fea0003800200 */
.L_x_58:
[----:B------:R-:W0:Y:S08]  /*0620*/  LDC R13, c[0x0][0x388] ;  /* 0x0000e200ff0d7b82 */ /* 0x000e300000000800 */
[----:B------:R-:W1:Y:S01]  /*0630*/  LDC.64 R14, c[0x0][0x3a0] ;  /* 0x0000e800ff0e7b82 */ /* 0x000e620000000a00 */
[----:B0-----:R-:W-:-:S06]  /*0640*/  IMAD.WIDE R6, R13, 0x4, R6 ;  /* 0x000000040d067825 */ /* 0x001fcc00078e0206 */
[----:B------:R-:W2:Y:S01]  /*0650*/  LDG.E R6, desc[UR4][R6.64] ;  /* 0x0000000406067981 */ /* 0x000ea2000c1e1900 */
[----:B-1----:R-:W-:-:S06]  /*0660*/  IMAD.WIDE R12, R12, 0x4, R14 ;  /* 0x000000040c0c7825 */ /* 0x002fcc00078e020e */
[----:B------:R-:W2:Y:S01]  /*0670*/  LDG.E R13, desc[UR4][R12.64] ;  /* 0x000000040c0d7981 */ /* 0x000ea2000c1e1900 */
[----:B------:R-:W0:Y:S01]  /*0680*/  MUFU.RCP R0, R3 ;  /* 0x0000000300007308 */ /* 0x000e220000001000 */
[----:B------:R-:W-:Y:S01]  /*0690*/  FMUL R14, R11, R11 ;  /* 0x0000000b0b0e7220 */ /* 0x000fe20000400000 */
[----:B------:R-:W-:Y:S01]  /*06a0*/  BSSY.RECONVERGENT B0, `(.L_x_60) ;  /* 0x000000e000007945 */ /* 0x000fe20003800200 */
[----:B0-----:R-:W-:-:S04]  /*06b0*/  FFMA R15, -R3, R0, 1 ;  /* 0x3f800000030f7423 */ /* 0x001fc80000000100 */
[----:B------:R-:W-:Y:S01]  /*06c0*/  FFMA R0, R0, R15, R0 ;  /* 0x0000000f00007223 */ /* 0x000fe20000000000 */
[----:B------:R-:W-:-:S04]  /*06d0*/  FADD R15, R8, R11 ;  /* 0x0000000b080f7221 */ /* 0x000fc80000000000 */
[----:B------:R-:W-:Y:S01]  /*06e0*/  FFMA R10, R15, R10, -R14 ;  /* 0x0000000a0f0a7223 */ /* 0x000fe2000000080e */
[----:B--2---:R-:W-:-:S04]  /*06f0*/  FADD R16, R6, -R13 ;  /* 0x8000000d06107221 */ /* 0x004fc80000000000 */
[----:B------:R-:W0:Y:S01]  /*0700*/  FCHK P0, R16, R3 ;  /* 0x0000000310007302 */ /* 0x000e220000000000 */
[----:B------:R-:W-:-:S04]  /*0710*/  FFMA R17, R0, R16, RZ ;  /* 0x0000001000117223 */ /* 0x000fc800000000ff */
[----:B------:R-:W-:-:S04]  /*0720*/  FFMA R11, -R3, R17, R16 ;  /* 0x00000011030b7223 */ /* 0x000fc80000000110 */
[----:B------:R-:W-:Y:S01]  /*0730*/  FFMA R0, R0, R11, R17 ;  /* 0x0000000b00007223 */ /* 0x000fe20000000011 */
[----:B0-----:R-:W-:Y:S06]  /*0740*/  @!P0 BRA `(.L_x_61) ;  /* 0x00000000000c8947 */ /* 0x001fec0003800000 */
[----:B------:R-:W-:Y:S02]  /*0750*/  MOV R0, R16 ;  /* 0x0000001000007202 */ /* 0x000fe40000000f00 */
[----:B------:R-:W-:-:S07]  /*0760*/  MOV R14, 0x780 ;  /* 0x00000780000e7802 */ /* 0x000fce0000000f00 */
[----:B------:R-:W-:Y:S05]  /*0770*/  CALL.REL.NOINC `($__internal_4_$__cuda_sm3x_div_rn_noftz_f32_slowpath) ;  /* 0x0000000400447944 */ /* 0x000fea0003c00000 */
.L_x_61:
[----:B------:R-:W-:Y:S05]  /*0780*/  BSYNC.RECONVERGENT B0 ;  /* 0x0000000000007941 */ /* 0x000fea0003800200 */
.L_x_60:
[----:B------:R-:W0:Y:S02]  /*0790*/  LDC R3, c[0x0][0x388] ;  /* 0x0000e200ff037b82 */ /* 0x000e240000000800 */
[----:B0-----:R-:W-:-:S05]  /*07a0*/  IMAD.WIDE R4, R3, 0x4, R4 ;  /* 0x0000000403047825 */ /* 0x001fca00078e0204 */
[----:B------:R-:W2:Y:S04]  /*07b0*/  LDG.E R3, desc[UR4][R4.64+0x4] ;  /* 0x0000040404037981 */ /* 0x000ea8000c1e1900 */
[----:B------:R-:W2:Y:S01]  /*07c0*/  LDG.E R6, desc[UR4][R4.64+-0x4] ;  /* 0xfffffc0404067981 */ /* 0x000ea2000c1e1900 */
[----:B------:R-:W0:Y:S01]  /*07d0*/  MUFU.RCP R14, R9 ;  /* 0x00000009000e7308 */ /* 0x000e220000001000 */
[----:B------:R-:W-:Y:S01]  /*07e0*/  BSSY.RECONVERGENT B0, `(.L_x_62) ;  /* 0x000000e000007945 */ /* 0x000fe20003800200 */
[----:B0-----:R-:W-:Y:S01]  /*07f0*/  FFMA R7, -R9, R14, 1 ;  /* 0x3f80000009077423 */ /* 0x001fe2000000010e */
[----:B--2---:R-:W-:-:S04]  /*0800*/  FADD R3, R3, -R6 ;  /* 0x8000000603037221 */ /* 0x004fc80000000000 */
[----:B------:R-:W-:Y:S01]  /*0810*/  FMUL R12, R3, R0 ;  /* 0x00000000030c7220 */ /* 0x000fe20000400000 */
[----:B------:R-:W-:-:S03]  /*0820*/  FFMA R0, R14, R7, R14 ;  /* 0x000000070e007223 */ /* 0x000fc6000000000e */
[----:B------:R-:W0:Y:S01]  /*0830*/  FCHK P0, R12, R9 ;  /* 0x000000090c007302 */ /* 0x000e220000000000 */
[----:B------:R-:W-:-:S04]  /*0840*/  FFMA R3, R0, R12, RZ ;  /* 0x0000000c00037223 */ /* 0x000fc800000000ff */
[----:B------:R-:W-:-:S04]  /*0850*/  FFMA R6, -R9, R3, R12 ;  /* 0x0000000309067223 */ /* 0x000fc8000000010c */
[----:B------:R-:W-:Y:S01]  /*0860*/  FFMA R0, R0, R6, R3 ;  /* 0x0000000600007223 */ /* 0x000fe20000000003 */
[----:B0-----:R-:W-:Y:S06]  /*0870*/  @!P0 BRA `(.L_x_63) ;  /* 0x0000000000108947 */ /* 0x001fec0003800000 */
[----:B------:R-:W-:Y:S01]  /*0880*/  IMAD.MOV.U32 R0, RZ, RZ, R12 ;  /* 0x000000ffff007224 */ /* 0x000fe200078e000c */
[----:B------:R-:W-:Y:S01]  /*0890*/  MOV R14, 0x8c0 ;  /* 0x000008c0000e7802 */ /* 0x000fe20000000f00 */
[----:B------:R-:W-:-:S07]  /*08a0*/  IMAD.MOV.U32 R3, RZ, RZ, R9 ;  /* 0x000000ffff037224 */ /* 0x000fce00078e0009 */
[----:B------:R-:W-:Y:S05]  /*08b0*/  CALL.REL.NOINC `($__internal_4_$__cuda_sm3x_div_rn_noftz_f32_slowpath) ;  /* 0x0000000000f47944 */ /* 0x000fea0003c00000 */
.L_x_63:
[----:B------:R-:W-:Y:S05]  /*08c0*/  BSYNC.RECONVERGENT B0 ;  /* 0x0000000000007941 */ /* 0x000fea0003800200 */
.L_x_62:
[----:B------:R-:W0:Y:S01]  /*08d0*/  LDC.64 R4, c[0x0][0x380] ;  /* 0x0000e000ff047b82 */ /* 0x000e220000000a00 */
[----:B------:R-:W1:Y:S01]  /*08e0*/  LDCU UR6, c[0x0][0x390] ;  /* 0x00007200ff0677ac */ /* 0x000e620008000800 */
[----:B------:R-:W-:-:S04]  /*08f0*/  FADD R3, R0, R0 ;  /* 0x0000000000037221 */ /* 0x000fc80000000000 */
[----:B------:R-:W-:-:S04]  /*0900*/  FADD R3, R10, -R3 ;  /* 0x800000030a037221 */ /* 0x000fc80000000000 */
[----:B------:R-:W-:Y:S01]  /*0910*/  FFMA R8, -R8, R8, R3 ;  /* 0x0000000808087223 */ /* 0x000fe20000000103 */
[----:B0-----:R-:W-:-:S04]  /*0920*/  IMAD.WIDE R2, R2, 0x4, R4 ;  /* 0x0000000402027825 */ /* 0x001fc800078e0204 */
[----:B-1----:R-:W-:-:S05]  /*0930*/  FMUL R5, R8, UR6 ;  /* 0x0000000608057c20 */ /* 0x002fca0008400000 */
[----:B------:R-:W-:Y:S01]  /*0940*/  STG.E desc[UR4][R2.64], R5 ;  /* 0x0000000502007986 */ /* 0x000fe2000c101904 */
[----:B------:R-:W-:Y:S05]  /*0950*/  EXIT ;  /* 0x000000000000794d */ /* 0x000fea0003800000 */
        .weak           $__internal_3_$__cuda_sm20_rcp_rn_f32_slowpath
        .type           $__internal_3_$__cuda_sm20_rcp_rn_f32_slowpath,@function
        .size           $__internal_3_$__cuda_sm20_rcp_rn_f32_slowpath,($__internal_4_$__cuda_sm3x_div_rn_noftz_f32_slowpath - $__internal_3_$__cuda_sm20_rcp_rn_f32_slowpath)
$__internal_3_$__cuda_sm20_rcp_rn_f32_slowpath:
[----:B------:R-:W0:Y:S02]  /*0960*/  LDC R0, c[0x0][0x394] ;  /* 0x0000e500ff007b82 */ /* 0x000e240000000800 */
[----:B0-----:R-:W-:-:S04]  /*0970*/  SHF.L.U32 R5, R0, 0x1, RZ ;  /* 0x0000000100057819 */ /* 0x001fc800000006ff */
[----:B------:R-:W-:-:S04]  /*0980*/  SHF.R.U32.HI R3, RZ, 0x18, R5 ;  /* 0x00000018ff037819 */ /* 0x000fc80000011605 */
[----:B------:R-:W-:-:S13]  /*0990*/  ISETP.NE.U32.AND P0, PT, R3, RZ, PT ;  /* 0x000000ff0300720c */ /* 0x000fda0003f05070 */
[----:B------:R-:W-:Y:S05]  /*09a0*/  @P0 BRA `(.L_x_64) ;  /* 0x0000000000280947 */ /* 0x000fea0003800000 */
[----:B------:R-:W-:-:S13]  /*09b0*/  ISETP.NE.AND P0, PT, R5, RZ, PT ;  /* 0x000000ff0500720c */ /* 0x000fda0003f05270 */
[----:B------:R0:W1:Y:S01]  /*09c0*/  @!P0 MUFU.RCP R3, R0 ;  /* 0x0000000000038308 */ /* 0x0000620000001000 */
[----:B------:R-:W-:Y:S05]  /*09d0*/  @!P0 BRA `(.L_x_65) ;  /* 0x0000000000a48947 */ /* 0x000fea0003800000 */
[----:B------:R-:W-:-:S04]  /*09e0*/  FFMA R5, R0, 1.84467440737095516160e+19, RZ ;  /* 0x5f80000000057823 */ /* 0x000fc800000000ff */
[----:B0-----:R-:W1:Y:S02]  /*09f0*/  MUFU.RCP R0, R5 ;  /* 0x0000000500007308 */ /* 0x001e640000001000 */
[----:B-1----:R-:W-:-:S04]  /*0a00*/  FFMA R3, R5, R0, -1 ;  /* 0xbf80000005037423 */ /* 0x002fc80000000000 */
[----:B------:R-:W-:-:S04]  /*0a10*/  FADD.FTZ R3, -R3, -RZ ;  /* 0x800000ff03037221 */ /* 0x000fc80000010100 */
[----:B------:R-:W-:-:S04]  /*0a20*/  FFMA R0, R0, R3, R0 ;  /* 0x0000000300007223 */ /* 0x000fc80000000000 */
[----:B------:R-:W-:Y:S01]  /*0a30*/  FFMA R3, R0, 1.84467440737095516160e+19, RZ ;  /* 0x5f80000000037823 */ /* 0x000fe200000000ff */
[----:B------:R-:W-:Y:S06]  /*0a40*/  BRA `(.L_x_65) ;  /* 0x0000000000887947 */ /* 0x000fec0003800000 */
.L_x_64:
[----:B------:R-:W-:-:S05]  /*0a50*/  VIADD R5, R3, 0xffffff03 ;  /* 0xffffff0303057836 */ /* 0x000fca0000000000 */
[----:B------:R-:W-:-:S13]  /*0a60*/  ISETP.GT.U32.AND P0, PT, R5, 0x1, PT ;  /* 0x000000010500780c */ /* 0x000fda0003f04070 */
[----:B------:R-:W-:Y:S05]  /*0a70*/  @P0 BRA `(.L_x_66) ;  /* 0x0000000000780947 */ /* 0x000fea0003800000 */
[----:B------:R-:W-:Y:S01]  /*0a80*/  LOP3.LUT R6, R0, 0x7fffff, RZ, 0xc0, !PT ;  /* 0x007fffff00067812 */ /* 0x000fe200078ec0ff */
[----:B------:R-:W-:Y:S02]  /*0a90*/  IMAD.MOV.U32 R10, RZ, RZ, 0x3 ;  /* 0x00000003ff0a7424 */ /* 0x000fe400078e00ff */
[----:B------:R-:W-:Y:S01]  /*0aa0*/  VIADD R3, R3, 0xffffff04 ;  /* 0xffffff0403037836 */ /* 0x000fe20000000000 */
[----:B------:R-:W-:Y:S02]  /*0ab0*/  LOP3.LUT R6, R6, 0x3f800000, RZ, 0xfc, !PT ;  /* 0x3f80000006067812 */ /* 0x000fe400078efcff */
[----:B------:R-:W-:Y:S02]  /*0ac0*/  SHF.L.U32 R11, R10, R5, RZ ;  /* 0x000000050a0b7219 */ /* 0x000fe400000006ff */
[----:B------:R-:W0:Y:S02]  /*0ad0*/  MUFU.RCP R7, R6 ;  /* 0x0000000600077308 */ /* 0x000e240000001000 */
[----:B0-----:R-:W-:-:S04]  /*0ae0*/  FFMA R8, R6, R7, -1 ;  /* 0xbf80000006087423 */ /* 0x001fc80000000007 */
[----:B------:R-:W-:-:S04]  /*0af0*/  FADD.FTZ R8, -R8, -RZ ;  /* 0x800000ff08087221 */ /* 0x000fc80000010100 */
[CCC-:B------:R-:W-:Y:S01]  /*0b00*/  FFMA.RM R9, R7.reuse, R8.reuse, R7.reuse ;  /* 0x0000000807097223 */ /* 0x1c0fe20000004007 */
[----:B------:R-:W-:-:S04]  /*0b10*/  FFMA.RP R8, R7, R8, R7 ;  /* 0x0000000807087223 */ /* 0x000fc80000008007 */
[C---:B------:R-:W-:Y:S02]  /*0b20*/  LOP3.LUT R7, R9.reuse, 0x7fffff, RZ, 0xc0, !PT ;  /* 0x007fffff09077812 */ /* 0x040fe400078ec0ff */
[----:B------:R-:W-:Y:S02]  /*0b30*/  FSETP.NEU.FTZ.AND P0, PT, R9, R8, PT ;  /* 0x000000080900720b */ /* 0x000fe40003f1d000 */
[----:B------:R-:W-:Y:S02]  /*0b40*/  LOP3.LUT R8, R7, 0x800000, RZ, 0xfc, !PT ;  /* 0x0080000007087812 */ /* 0x000fe400078efcff */
[----:B------:R-:W-:Y:S02]  /*0b50*/  SEL R7, RZ, 0xffffffff, !P0 ;  /* 0xffffffffff077807 */ /* 0x000fe40004000000 */
[----:B------:R-:W-:Y:S02]  /*0b60*/  LOP3.LUT R6, R11, R8, RZ, 0xc0, !PT ;  /* 0x000000080b067212 */ /* 0x000fe400078ec0ff */
[----:B------:R-:W-:-:S02]  /*0b70*/  IADD3 R7, PT, PT, -R7, RZ, RZ ;  /* 0x000000ff07077210 */ /* 0x000fc40007ffe1ff */
[-C--:B------:R-:W-:Y:S02]  /*0b80*/  SHF.R.U32.HI R6, RZ, R5.reuse, R6 ;  /* 0x00000005ff067219 */ /* 0x080fe40000011606 */
[--C-:B------:R-:W-:Y:S02]  /*0b90*/  LOP3.LUT P1, RZ, R7, R5, R8.reuse, 0xf8, !PT ;  /* 0x0000000507ff7212 */ /* 0x100fe4000782f808 */
[C---:B------:R-:W-:Y:S02]  /*0ba0*/  LOP3.LUT P0, RZ, R6.reuse, 0x1, RZ, 0xc0, !PT ;  /* 0x0000000106ff7812 */ /* 0x040fe4000780c0ff */
[----:B------:R-:W-:Y:S02]  /*0bb0*/  LOP3.LUT P2, RZ, R6, 0x2, RZ, 0xc0, !PT ;  /* 0x0000000206ff7812 */ /* 0x000fe4000784c0ff */
[----:B------:R-:W-:Y:S02]  /*0bc0*/  SHF.R.U32.HI R3, RZ, R3, R8 ;  /* 0x00000003ff037219 */ /* 0x000fe40000011608 */
[----:B------:R-:W-:-:S02]  /*0bd0*/  PLOP3.LUT P0, PT, P0, P1, P2, 0xe0, 0x0 ;  /* 0x000000000000781c */ /* 0x000fc40000703c20 */
[----:B------:R-:W-:Y:S02]  /*0be0*/  LOP3.LUT P1, RZ, R0, 0x7fffff, RZ, 0xc0, !PT ;  /* 0x007fffff00ff7812 */ /* 0x000fe4000782c0ff */
[----:B------:R-:W-:-:S05]  /*0bf0*/  SEL R5, RZ, 0x1, !P0 ;  /* 0x00000001ff057807 */ /* 0x000fca0004000000 */
[----:B------:R-:W-:-:S05]  /*0c00*/  IMAD.MOV R5, RZ, RZ, -R5 ;  /* 0x000000ffff057224 */ /* 0x000fca00078e0a05 */
[----:B------:R-:W-:-:S13]  /*0c10*/  ISETP.GE.AND P0, PT, R5, RZ, PT ;  /* 0x000000ff0500720c */ /* 0x000fda0003f06270 */
[----:B------:R-:W-:-:S05]  /*0c20*/  @!P0 IADD3 R3, PT, PT, R3, 0x1, RZ ;  /* 0x0000000103038810 */ /* 0x000fca0007ffe0ff */
[----:B------:R-:W-:-:S05]  /*0c30*/  @!P1 IMAD.SHL.U32 R3, R3, 0x2, RZ ;  /* 0x0000000203039824 */ /* 0x000fca00078e00ff */
[----:B------:R-:W-:Y:S01]  /*0c40*/  LOP3.LUT R3, R3, 0x80000000, R0, 0xf8, !PT ;  /* 0x8000000003037812 */ /* 0x000fe200078ef800 */
[----:B------:R-:W-:Y:S06]  /*0c50*/  BRA `(.L_x_65) ;  /* 0x0000000000047947 */ /* 0x000fec0003800000 */
.L_x_66:
[----:B------:R2:W3:Y:S02]  /*0c60*/  MUFU.RCP R3, R0 ;  /* 0x0000000000037308 */ /* 0x0004e40000001000 */
.L_x_65:
[----:B------:R-:W-:-:S04]  /*0c70*/  IMAD.MOV.U32 R5, RZ, RZ, 0x0 ;  /* 0x00000000ff057424 */ /* 0x000fc800078e00ff */
[----:B0123--:R-:W-:Y:S05]  /*0c80*/  RET.REL.NODEC R4 `(_Z5calcBPfiiffffS_S_) ;  /* 0xfffffff004dc7950 */ /* 0x00ffea0003c3ffff */
        .weak           $__internal_4_$__cuda_sm3x_div_rn_noftz_f32_slowpath
        .type           $__internal_4_$__cuda_sm3x_div_rn_noftz_f32_slowpath,@function
        .size           $__internal_4_$__cuda_sm3x_div_rn_noftz_f32_slowpath,(.L_x_83 - $__internal_4_$__cuda_sm3x_div_rn_noftz_f32_slowpath)
$__internal_4_$__cuda_sm3x_div_rn_noftz_f32_slowpath:
[--C-:B------:R-:W-:Y:S01]  /*0c90*/  SHF.R.U32.HI R13, RZ, 0x17, R3.reuse ;  /* 0x00000017ff0d7819 */ /* 0x100fe20000011603 */
[----:B------:R-:W-:Y:S01]  /*0ca0*/  BSSY.RECONVERGENT B1, `(.L_x_67) ;  /* 0x0000063000017945 */ /* 0x000fe20003800200 */
[----:B------:R-:W-:Y:S01]  /*0cb0*/  SHF.R.U32.HI R15, RZ, 0x17, R0 ;  /* 0x00000017ff0f7819 */ /* 0x000fe20000011600 */
[----:B------:R-:W-:Y:S01]  /*0cc0*/  IMAD.MOV.U32 R17, RZ, RZ, R3 ;  /* 0x000000ffff117224 */ /* 0x000fe200078e0003 */
[----:B------:R-:W-:Y:S02]  /*0cd0*/  LOP3.LUT R13, R13, 0xff, RZ, 0xc0, !PT ;  /* 0x000000ff0d0d7812 */ /* 0x000fe400078ec0ff */
        /* <DEDUP_REMOVED lines=28> */
[----:B------:R-:W-:-:S03]  /*0ea0*/  @!P1 FFMA R17, R3, 1.84467440737095516160e+19, RZ ;  /* 0x5f80000003119823 */ /* 0x000fc600000000ff */
[----:B------:R-:W-:-:S07]  /*0eb0*/  @!P1 IADD3 R15, PT, PT, R15, 0x40, RZ ;  /* 0x000000400f0f9810 */ /* 0x000fce0007ffe0ff */
.L_x_68:
[----:B------:R-:W-:Y:S01]  /*0ec0*/  LEA R16, R13, 0xc0800000, 0x17 ;  /* 0xc08000000d107811 */ /* 0x000fe200078eb8ff */
[----:B------:R-:W-:Y:S01]  /*0ed0*/  BSSY.RECONVERGENT B2, `(.L_x_73) ;  /* 0x0000036000027945 */ /* 0x000fe20003800200 */
[----:B------:R-:W-:-:S03]  /*0ee0*/  IADD3 R18, PT, PT, R18, -0x7f, RZ ;  /* 0xffffff8112127810 */ /* 0x000fc60007ffe0ff */
[----:B------:R-:W-:Y:S02]  /*0ef0*/  IMAD.IADD R19, R17, 0x1, -R16 ;  /* 0x0000000111137824 */ /* 0x000fe400078e0a10 */
[C---:B------:R-:W-:Y:S01]  /*0f00*/  IMAD R0, R18.reuse, -0x800000, R0 ;  /* 0xff80000012007824 */ /* 0x040fe200078e0200 */
[----:B------:R-:W-:Y:S01]  /*0f10*/  IADD3 R18, PT, PT, R18, 0x7f, -R13 ;  /* 0x0000007f12127810 */ /* 0x000fe20007ffe80d */
[----:B------:R-:W0:Y:S01]  /*0f20*/  MUFU.RCP R17, R19 ;  /* 0x0000001300117308 */ /* 0x000e220000001000 */
[----:B------:R-:W-:-:S03]  /*0f30*/  FADD.FTZ R21, -R19, -RZ ;  /* 0x800000ff13157221 */ /* 0x000fc60000010100 */
        /* <DEDUP_REMOVED lines=27> */
[----:B------:R-:W-:Y:S01]  /*10f0*/  IMAD.MOV R17, RZ, RZ, -R19 ;  /* 0x000000ffff117224 */ /* 0x000fe200078e0a13 */
[----:B------:R-:W-:Y:S02]  /*1100*/  LOP3.LUT R15, R15, 0x800000, RZ, 0xfc, !PT ;  /* 0x008000000f0f7812 */ /* 0x000fe400078efcff */
[----:B------:R-:W-:-:S02]  /*1110*/  ISETP.NE.AND P1, PT, R19, RZ, PT ;  /* 0x000000ff1300720c */ /* 0x000fc40003f25270 */
        /* <DEDUP_REMOVED lines=13> */
.L_x_75:
[----:B------:R-:W-:-:S04]  /*11f0*/  LOP3.LUT R0, R0, 0x80000000, RZ, 0xc0, !PT ;  /* 0x8000000000007812 */ /* 0x000fc800078ec0ff */
[----:B------:R-:W-:Y:S01]  /*1200*/  LOP3.LUT R0, R0, 0x7f800000, RZ, 0xfc, !PT ;  /* 0x7f80000000007812 */ /* 0x000fe200078efcff */
[----:B------:R-:W-:Y:S06]  /*1210*/  BRA `(.L_x_76) ;  /* 0x0000000000047947 */ /* 0x000fec0003800000 */
.L_x_74:
[----:B------:R-:W-:-:S07]  /*1220*/  IMAD R0, R18, 0x800000, R0 ;  /* 0x0080000012007824 */ /* 0x000fce00078e0200 */
.L_x_76:
[----:B------:R-:W-:Y:S05]  /*1230*/  BSYNC.RECONVERGENT B2 ;  /* 0x0000000000027941 */ /* 0x000fea0003800200 */
.L_x_73:
[----:B------:R-:W-:Y:S05]  /*1240*/  BRA `(.L_x_77) ;  /* 0x0000000000207947 */ /* 0x000fea0003800000 */
.L_x_72:
[----:B------:R-:W-:-:S04]  /*1250*/  LOP3.LUT R0, R17, 0x80000000, R0, 0x48, !PT ;  /* 0x8000000011007812 */ /* 0x000fc800078e4800 */
[----:B------:R-:W-:Y:S01]  /*1260*/  LOP3.LUT R0, R0, 0x7f800000, RZ, 0xfc, !PT ;  /* 0x7f80000000007812 */ /* 0x000fe200078efcff */
[----:B------:R-:W-:Y:S06]  /*1270*/  BRA `(.L_x_77) ;  /* 0x0000000000147947 */ /* 0x000fec0003800000 */
.L_x_71:
[----:B------:R-:W-:Y:S01]  /*1280*/  LOP3.LUT R0, R17, 0x80000000, R0, 0x48, !PT ;  /* 0x8000000011007812 */ /* 0x000fe200078e4800 */
[----:B------:R-:W-:Y:S06]  /*1290*/  BRA `(.L_x_77) ;  /* 0x00000000000c7947 */ /* 0x000fec0003800000 */
.L_x_70:
[----:B------:R-:W0:Y:S01]  /*12a0*/  MUFU.RSQ R0, -QNAN ;  /* 0xffc0000000007908 */ /* 0x000e220000001400 */
[----:B------:R-:W-:Y:S05]  /*12b0*/  BRA `(.L_x_77) ;  /* 0x0000000000047947 */ /* 0x000fea0003800000 */
.L_x_69:
[----:B------:R-:W-:-:S07]  /*12c0*/  FADD.FTZ R0, R0, R3 ;  /* 0x0000000300007221 */ /* 0x000fce0000010000 */
.L_x_77:
[----:B------:R-:W-:Y:S05]  /*12d0*/  BSYNC.RECONVERGENT B1 ;  /* 0x0000000000017941 */ /* 0x000fea0003800200 */
.L_x_67:
[----:B------:R-:W-:-:S04]  /*12e0*/  HFMA2 R15, -RZ, RZ, 0, 0 ;  /* 0x00000000ff0f7431 */ /* 0x000fc800000001ff */
[----:B0-----:R-:W-:Y:S05]  /*12f0*/  RET.REL.NODEC R14 `(_Z5calcBPfiiffffS_S_) ;  /* 0xffffffec0e407950 */ /* 0x001fea0003c3ffff */
.L_x_78:
        /* <DEDUP_REMOVED lines=16> */
.L_x_83:


//--------------------- .nv.shared.reserved.0     --------------------------
	.section	.nv.shared.reserved.0,"aw",@nobits
	.weak		__nv_reservedSMEM_offset_0_alias
	.size		__nv_reservedSMEM_offset_0_alias, 0, 64
	.other		__nv_reservedSMEM_offset_0_alias,@"STO_CUDA_RESERVED_SHARED STV_DEFAULT"
__nv_reservedSMEM_offset_0_alias:
	.zero		0
	.zero		64


//--------------------- .nv.constant0._Z8setOuterPfiii --------------------------
	.section	.nv.constant0._Z8setOuterPfiii,"a",@progbits
	.sectionflags	@""
	.align	4
.nv.constant0._Z8setOuterPfiii:
	.zero		916


//--------------------- .nv.constant0._Z10calcInnerVPfS_S_ffffiif --------------------------
	.section	.nv.constant0._Z10calcInnerVPfS_S_ffffiif,"a",@progbits
	.sectionflags	@""
	.align	4
.nv.constant0._Z10calcInnerVPfS_S_ffffiif:
	.zero		948


//--------------------- .nv.constant0._Z10calcInnerUPfS_S_ffffiif --------------------------
	.section	.nv.constant0._Z10calcInnerUPfS_S_ffffiif,"a",@progbits
	.sectionflags	@""
	.align	4
.nv.constant0._Z10calcInnerUPfS_S_ffffiif:
	.zero		948


//--------------------- .nv.constant0._Z10calcOuterPPfiii --------------------------
	.section	.nv.constant0._Z10calcOuterPPfiii,"a",@progbits
	.sectionflags	@""
	.align	4
.nv.constant0._Z10calcOuterPPfiii:
	.zero		916


//--------------------- .nv.constant0._Z10calcInnerPPfS_S_ffii --------------------------
	.section	.nv.constant0._Z10calcInnerPPfS_S_ffii,"a",@progbits
	.sectionflags	@""
	.align	4
.nv.constant0._Z10calcInnerPPfS_S_ffii:
	.zero		936


//--------------------- .nv.constant0._Z5calcBPfiiffffS_S_ --------------------------
	.section	.nv.constant0._Z5calcBPfiiffffS_S_,"a",@progbits
	.sectionflags	@""
	.align	4
.nv.constant0._Z5calcBPfiiffffS_S_:
	.zero		944


//--------------------- SYMBOLS --------------------------

	.type		.nv.reservedSmem.offset0,@object
	.size		.nv.reservedSmem.offset0,0x4
